// auto-generated by cutlass_sweep.epilogue — config: {"arch": "sm_100", "cluster_m": 1, "cluster_n": 1, "dtype": "fp16", "fusion": "bias", "tile_k": 64, "tile_m": 128, "tile_n": 128}
#include "cutlass/cutlass.h"
#include "cutlass/gemm/collective/collective_builder.hpp"
#include "cutlass/gemm/device/gemm_universal_adapter.h"
#include "cutlass/gemm/kernel/gemm_universal.hpp"
#include "cutlass/epilogue/collective/collective_builder.hpp"
#include "cutlass/epilogue/fusion/operations.hpp"
#include "cutlass/epilogue/thread/activation.h"

using Elem = cutlass::half_t;
using Acc  = float;
using TileShape    = cute::Shape<cute::_128, cute::_128, cute::_64>;
using ClusterShape = cute::Shape<cute::_1, cute::_1, cute::_1>;
using FusionOp     = cutlass::epilogue::fusion::LinCombPerRowBias<Elem, Acc>;

using CollectiveEpilogue = typename cutlass::epilogue::collective::CollectiveBuilder<
    cutlass::arch::Sm100, cutlass::arch::OpClassTensorOp,
    TileShape, ClusterShape,
    cutlass::epilogue::collective::EpilogueTileAuto,
    Acc, Acc,
    Elem, cutlass::layout::RowMajor, 128 / cutlass::sizeof_bits<Elem>::value,
    Elem, cutlass::layout::RowMajor, 128 / cutlass::sizeof_bits<Elem>::value,
    cutlass::epilogue::collective::EpilogueScheduleAuto,
    FusionOp
  >::CollectiveOp;

using CollectiveMainloop = typename cutlass::gemm::collective::CollectiveBuilder<
    cutlass::arch::Sm100, cutlass::arch::OpClassTensorOp,
    Elem, cutlass::layout::RowMajor, 128 / cutlass::sizeof_bits<Elem>::value,
    Elem, cutlass::layout::ColumnMajor, 128 / cutlass::sizeof_bits<Elem>::value,
    Acc,
    TileShape, ClusterShape,
    cutlass::gemm::collective::StageCountAutoCarveout<
        static_cast<int>(sizeof(typename CollectiveEpilogue::SharedStorage))>,
    cutlass::gemm::collective::KernelScheduleAuto
  >::CollectiveOp;

using GemmKernel = cutlass::gemm::kernel::GemmUniversal<
    cute::Shape<int,int,int,int>, CollectiveMainloop, CollectiveEpilogue>;
using Gemm = cutlass::gemm::device::GemmUniversalAdapter<GemmKernel>;

auto* _anchor = &cutlass::device_kernel<GemmKernel>;


// ===== COMPILED SASS (sm_100a) =====

	.target	sm_100a

	.elftype	@"ET_EXEC"


//--------------------- .note.nv.tkinfo           --------------------------
	.section	.note.nv.tkinfo,"",@"SHT_NOTE"
	.sectionflags	@"SHF_NOTE_NV_TKINFO"
	.tkinfo
        /*0018*/ 	.word	0x00000002
        /*0030*/ 	.string	""
        /*0030*/ 	.string	"ptxas"
        /*0030*/ 	.string	"Cuda compilation tools, release 13.0, V13.0.88"
        /*0030*/ 	.string	"Build cuda_13.0.r13.0/compiler.36424714_0"
        /*0030*/ 	.string	"-arch sm_100a -m 64 "



//--------------------- .note.nv.cuinfo           --------------------------
	.section	.note.nv.cuinfo,"",@"SHT_NOTE"
	.sectionflags	@"SHF_NOTE_NV_CUINFO"
        /*0018*/ 	.short	0x0002
        /*001a*/ 	.short	0x0064
        /*001c*/ 	.short	0x0082
	.zero		2


//--------------------- .nv.info                  --------------------------
	.section	.nv.info,"",@"SHT_CUDA_INFO"
	.align	4


	//----- nvinfo : EIATTR_REGCOUNT
	.align		4
        /*0000*/ 	.byte	0x04, 0x2f
        /*0002*/ 	.short	(.L_19 - .L_18)
	.align		4
.L_18:
        /*0004*/ 	.word	index@(_ZN7cutlass13device_kernelINS_4gemm6kernel13GemmUniversalIN4cute5tupleIJiiiiEEENS1_10collective13CollectiveMmaINS1_35MainloopSm100TmaUmmaWarpSpecializedILi6ELi2ELi4ENS5_IJNS4_1CILi1EEESB_SB_EEEEENS5_IJNSA_ILi128EEESE_NSA_ILi64EEEEEENS_6half_tENS5_IJlSB_lEEESH_SI_NS4_8TiledMMAINS4_8MMA_AtomIJNS4_20SM100_MMA_F16BF16_SSISH_SH_fLi128ELi128ELNS4_4UMMA5MajorE0ELSN_0ELNSM_7ScaleInE0ELSO_0EEEEEENS4_6LayoutISC_NS5_IJNSA_ILi0EEESS_SS_EEEEENS5_IJNS4_10UnderscoreESV_SV_EEEEENS4_13SM90_TMA_LOADENS4_14ComposedLayoutINS4_7SwizzleILi3ELi4ELi3EEENS4_18smem_ptr_flag_bitsILi16EEENSR_INS5_IJNSA_ILi8EEESF_EEENS5_IJSF_SB_EEEEEEEvNS4_8identityESY_S18_vS19_EENS_8epilogue10collective18CollectiveEpilogueINS1B_23Sm100TmaWarpSpecializedILi4ELi2ELi32ELb1ELb0EEEJSG_NS5_IJNSR_ISE_SB_EENSR_INSA_ILi32EEESB_EEEEESH_SI_SH_SI_NS1B_6fusion15FusionCallbacksIS1F_NS1K_17LinCombPerRowBiasISH_fSH_SH_fLi8ELNS_15FloatRoundStyleE2EEESG_S1J_JEEENS4_5SM1004TMEM4LOAD26SM100_TMEM_LOAD_32dp32b32xESY_NSZ_INS10_ILi2ELi4ELi3EEES13_NSR_INS5_IJS14_S1H_EEENS5_IJS1H_SB_EEEEEEENS4_39AutoVectorizingCopyWithAssumedAlignmentILi128EEENS4_14SM90_TMA_STOREES1Y_S20_S20_EEEvvEEEEvNT_6ParamsE)
        /*0008*/ 	.word	0x00000076


	//----- nvinfo : EIATTR_FRAME_SIZE
	.align		4
.L_19:
        /*000c*/ 	.byte	0x04, 0x11
        /*000e*/ 	.short	(.L_21 - .L_20)
	.align		4
.L_20:
        /*0010*/ 	.word	index@($__internal_2_$__cuda_sm10x_tcgen05_guardrail_trap_unallocated_columns_being_dealloced)
        /*0014*/ 	.word	0x00000000


	//----- nvinfo : EIATTR_FRAME_SIZE
	.align		4
.L_21:
        /*0018*/ 	.byte	0x04, 0x11
        /*001a*/ 	.short	(.L_23 - .L_22)
	.align		4
.L_22:
        /*001c*/ 	.word	index@($__internal_1_$__cuda_sm10x_tcgen05_guardrail_trap_phase_invalid_during_alloc)
        /*0020*/ 	.word	0x00000000


	//----- nvinfo : EIATTR_FRAME_SIZE
	.align		4
.L_23:
        /*0024*/ 	.byte	0x04, 0x11
        /*0026*/ 	.short	(.L_25 - .L_24)
	.align		4
.L_24:
        /*0028*/ 	.word	index@($__internal_0_$__cuda_sm10x_tcgen05_guardrail_trap_col_being_dealloced_not_returned_by_alloc)
        /*002c*/ 	.word	0x00000000


	//----- nvinfo : EIATTR_FRAME_SIZE
	.align		4
.L_25:
        /*0030*/ 	.byte	0x04, 0x11
        /*0032*/ 	.short	(.L_27 - .L_26)
	.align		4
.L_26:
        /*0034*/ 	.word	index@(_ZN7cutlass13device_kernelINS_4gemm6kernel13GemmUniversalIN4cute5tupleIJiiiiEEENS1_10collective13CollectiveMmaINS1_35MainloopSm100TmaUmmaWarpSpecializedILi6ELi2ELi4ENS5_IJNS4_1CILi1EEESB_SB_EEEEENS5_IJNSA_ILi128EEESE_NSA_ILi64EEEEEENS_6half_tENS5_IJlSB_lEEESH_SI_NS4_8TiledMMAINS4_8MMA_AtomIJNS4_20SM100_MMA_F16BF16_SSISH_SH_fLi128ELi128ELNS4_4UMMA5MajorE0ELSN_0ELNSM_7ScaleInE0ELSO_0EEEEEENS4_6LayoutISC_NS5_IJNSA_ILi0EEESS_SS_EEEEENS5_IJNS4_10UnderscoreESV_SV_EEEEENS4_13SM90_TMA_LOADENS4_14ComposedLayoutINS4_7SwizzleILi3ELi4ELi3EEENS4_18smem_ptr_flag_bitsILi16EEENSR_INS5_IJNSA_ILi8EEESF_EEENS5_IJSF_SB_EEEEEEEvNS4_8identityESY_S18_vS19_EENS_8epilogue10collective18CollectiveEpilogueINS1B_23Sm100TmaWarpSpecializedILi4ELi2ELi32ELb1ELb0EEEJSG_NS5_IJNSR_ISE_SB_EENSR_INSA_ILi32EEESB_EEEEESH_SI_SH_SI_NS1B_6fusion15FusionCallbacksIS1F_NS1K_17LinCombPerRowBiasISH_fSH_SH_fLi8ELNS_15FloatRoundStyleE2EEESG_S1J_JEEENS4_5SM1004TMEM4LOAD26SM100_TMEM_LOAD_32dp32b32xESY_NSZ_INS10_ILi2ELi4ELi3EEES13_NSR_INS5_IJS14_S1H_EEENS5_IJS1H_SB_EEEEEEENS4_39AutoVectorizingCopyWithAssumedAlignmentILi128EEENS4_14SM90_TMA_STOREES1Y_S20_S20_EEEvvEEEEvNT_6ParamsE)
        /*0038*/ 	.word	0x00000000


	//----- nvinfo : EIATTR_MIN_STACK_SIZE
	.align		4
.L_27:
        /*003c*/ 	.byte	0x04, 0x12
        /*003e*/ 	.short	(.L_29 - .L_28)
	.align		4
.L_28:
        /*0040*/ 	.word	index@(_ZN7cutlass13device_kernelINS_4gemm6kernel13GemmUniversalIN4cute5tupleIJiiiiEEENS1_10collective13CollectiveMmaINS1_35MainloopSm100TmaUmmaWarpSpecializedILi6ELi2ELi4ENS5_IJNS4_1CILi1EEESB_SB_EEEEENS5_IJNSA_ILi128EEESE_NSA_ILi64EEEEEENS_6half_tENS5_IJlSB_lEEESH_SI_NS4_8TiledMMAINS4_8MMA_AtomIJNS4_20SM100_MMA_F16BF16_SSISH_SH_fLi128ELi128ELNS4_4UMMA5MajorE0ELSN_0ELNSM_7ScaleInE0ELSO_0EEEEEENS4_6LayoutISC_NS5_IJNSA_ILi0EEESS_SS_EEEEENS5_IJNS4_10UnderscoreESV_SV_EEEEENS4_13SM90_TMA_LOADENS4_14ComposedLayoutINS4_7SwizzleILi3ELi4ELi3EEENS4_18smem_ptr_flag_bitsILi16EEENSR_INS5_IJNSA_ILi8EEESF_EEENS5_IJSF_SB_EEEEEEEvNS4_8identityESY_S18_vS19_EENS_8epilogue10collective18CollectiveEpilogueINS1B_23Sm100TmaWarpSpecializedILi4ELi2ELi32ELb1ELb0EEEJSG_NS5_IJNSR_ISE_SB_EENSR_INSA_ILi32EEESB_EEEEESH_SI_SH_SI_NS1B_6fusion15FusionCallbacksIS1F_NS1K_17LinCombPerRowBiasISH_fSH_SH_fLi8ELNS_15FloatRoundStyleE2EEESG_S1J_JEEENS4_5SM1004TMEM4LOAD26SM100_TMEM_LOAD_32dp32b32xESY_NSZ_INS10_ILi2ELi4ELi3EEES13_NSR_INS5_IJS14_S1H_EEENS5_IJS1H_SB_EEEEEEENS4_39AutoVectorizingCopyWithAssumedAlignmentILi128EEENS4_14SM90_TMA_STOREES1Y_S20_S20_EEEvvEEEEvNT_6ParamsE)
        /*0044*/ 	.word	0x00000000
.L_29:


//--------------------- .nv.compat                --------------------------
	.section	.nv.compat,"",@"SHT_CUDA_COMPAT_INFO"
	.align	4
        /*0000*/ 	.byte	0x02, 0x09, 0x01, 0x00, 0x02, 0x02, 0x02, 0x00, 0x02, 0x05, 0x05, 0x00, 0x03, 0x07, 0x01, 0x01
        /*0010*/ 	.byte	0x02, 0x03, 0x01, 0x00, 0x02, 0x06, 0x01, 0x00, 0x04, 0x0b, 0x08, 0x00, 0x09, 0x00, 0x00, 0x00
        /*0020*/ 	.byte	0x00, 0x00, 0x00, 0x00


//--------------------- .nv.info._ZN7cutlass13device_kernelINS_4gemm6kernel13GemmUniversalIN4cute5tupleIJiiiiEEENS1_10collective13CollectiveMmaINS1_35MainloopSm100TmaUmmaWarpSpecializedILi6ELi2ELi4ENS5_IJNS4_1CILi1EEESB_SB_EEEEENS5_IJNSA_ILi128EEESE_NSA_ILi64EEEEEENS_6half_tENS5_IJlSB_lEEESH_SI_NS4_8TiledMMAINS4_8MMA_AtomIJNS4_20SM100_MMA_F16BF16_SSISH_SH_fLi128ELi128ELNS4_4UMMA5MajorE0ELSN_0ELNSM_7ScaleInE0ELSO_0EEEEEENS4_6LayoutISC_NS5_IJNSA_ILi0EEESS_SS_EEEEENS5_IJNS4_10UnderscoreESV_SV_EEEEENS4_13SM90_TMA_LOADENS4_14ComposedLayoutINS4_7SwizzleILi3ELi4ELi3EEENS4_18smem_ptr_flag_bitsILi16EEENSR_INS5_IJNSA_ILi8EEESF_EEENS5_IJSF_SB_EEEEEEEvNS4_8identityESY_S18_vS19_EENS_8epilogue10collective18CollectiveEpilogueINS1B_23Sm100TmaWarpSpecializedILi4ELi2ELi32ELb1ELb0EEEJSG_NS5_IJNSR_ISE_SB_EENSR_INSA_ILi32EEESB_EEEEESH_SI_SH_SI_NS1B_6fusion15FusionCallbacksIS1F_NS1K_17LinCombPerRowBiasISH_fSH_SH_fLi8ELNS_15FloatRoundStyleE2EEESG_S1J_JEEENS4_5SM1004TMEM4LOAD26SM100_TMEM_LOAD_32dp32b32xESY_NSZ_INS10_ILi2ELi4ELi3EEES13_NSR_INS5_IJS14_S1H_EEENS5_IJS1H_SB_EEEEEEENS4_39AutoVectorizingCopyWithAssumedAlignmentILi128EEENS4_14SM90_TMA_STOREES1Y_S20_S20_EEEvvEEEEvNT_6ParamsE --------------------------
	.section	.nv.info._ZN7cutlass13device_kernelINS_4gemm6kernel13GemmUniversalIN4cute5tupleIJiiiiEEENS1_10collective13CollectiveMmaINS1_35MainloopSm100TmaUmmaWarpSpecializedILi6ELi2ELi4ENS5_IJNS4_1CILi1EEESB_SB_EEEEENS5_IJNSA_ILi128EEESE_NSA_ILi64EEEEEENS_6half_tENS5_IJlSB_lEEESH_SI_NS4_8TiledMMAINS4_8MMA_AtomIJNS4_20SM100_MMA_F16BF16_SSISH_SH_fLi128ELi128ELNS4_4UMMA5MajorE0ELSN_0ELNSM_7ScaleInE0ELSO_0EEEEEENS4_6LayoutISC_NS5_IJNSA_ILi0EEESS_SS_EEEEENS5_IJNS4_10UnderscoreESV_SV_EEEEENS4_13SM90_TMA_LOADENS4_14ComposedLayoutINS4_7SwizzleILi3ELi4ELi3EEENS4_18smem_ptr_flag_bitsILi16EEENSR_INS5_IJNSA_ILi8EEESF_EEENS5_IJSF_SB_EEEEEEEvNS4_8identityESY_S18_vS19_EENS_8epilogue10collective18CollectiveEpilogueINS1B_23Sm100TmaWarpSpecializedILi4ELi2ELi32ELb1ELb0EEEJSG_NS5_IJNSR_ISE_SB_EENSR_INSA_ILi32EEESB_EEEEESH_SI_SH_SI_NS1B_6fusion15FusionCallbacksIS1F_NS1K_17LinCombPerRowBiasISH_fSH_SH_fLi8ELNS_15FloatRoundStyleE2EEESG_S1J_JEEENS4_5SM1004TMEM4LOAD26SM100_TMEM_LOAD_32dp32b32xESY_NSZ_INS10_ILi2ELi4ELi3EEES13_NSR_INS5_IJS14_S1H_EEENS5_IJS1H_SB_EEEEEEENS4_39AutoVectorizingCopyWithAssumedAlignmentILi128EEENS4_14SM90_TMA_STOREES1Y_S20_S20_EEEvvEEEEvNT_6ParamsE,"",@"SHT_CUDA_INFO"
	.sectionflags	@""
	.align	4


	//----- nvinfo : EIATTR_CUDA_API_VERSION
	.align		4
        /*0000*/ 	.byte	0x04, 0x37
        /*0002*/ 	.short	(.L_31 - .L_30)
.L_30:
        /*0004*/ 	.word	0x00000082


	//----- nvinfo : EIATTR_KPARAM_INFO
	.align		4
.L_31:
        /*0008*/ 	.byte	0x04, 0x17
        /*000a*/ 	.short	(.L_33 - .L_32)
.L_32:
        /*000c*/ 	.word	0x00000000
        /*0010*/ 	.short	0x0000
        /*0012*/ 	.short	0x0000
        /*0014*/ 	.byte	0x00, 0xf0, 0x01, 0x20


	//----- nvinfo : EIATTR_AT_ENTRY_FRAGMENTS
	.align		4
.L_33:
        /*0018*/ 	.byte	0x04, 0x4f
        /*001a*/ 	.short	(.L_35 - .L_34)


	//   ....[0]....
.L_34:
        /*001c*/ 	.word	0x00000006


	//----- nvinfo : EIATTR_RESERVED_SMEM_USED
	.align		4
.L_35:
        /*0020*/ 	.byte	0x01, 0x41
	.zero		2


	//----- nvinfo : EIATTR_SPARSE_MMA_MASK
	.align		4
        /*0024*/ 	.byte	0x03, 0x50
        /*0026*/ 	.short	0x0000


	//----- nvinfo : EIATTR_TCGEN05_1CTA_USED
	.align		4
        /*0028*/ 	.byte	0x01, 0x51
	.zero		2


	//----- nvinfo : EIATTR_MAXREG_COUNT
	.align		4
        /*002c*/ 	.byte	0x03, 0x1b
        /*002e*/ 	.short	0x00ff


	//----- nvinfo : EIATTR_NUM_BARRIERS
	.align		4
        /*0030*/ 	.byte	0x02, 0x4c
        /*0032*/ 	.byte	0x07
	.zero		1


	//----- nvinfo : EIATTR_EXTERNS
	.align		4
        /*0034*/ 	.byte	0x04, 0x0f
        /*0036*/ 	.short	(.L_37 - .L_36)


	//   ....[0]....
	.align		4
.L_36:
        /*0038*/ 	.word	index@(__assertfail)


	//----- nvinfo : EIATTR_MERCURY_ISA_VERSION
	.align		4
.L_37:
        /*003c*/ 	.byte	0x03, 0x5f
        /*003e*/ 	.short	0x0101


	//----- nvinfo : EIATTR_INT_WARP_WIDE_INSTR_OFFSETS
	.align		4
        /*0040*/ 	.byte	0x04, 0x31
        /*0042*/ 	.short	(.L_39 - .L_38)


	//   ....[0]....
.L_38:
        /*0044*/ 	.word	0x00001df0


	//   ....[1]....
        /*0048*/ 	.word	0x00003950


	//   ....[2]....
        /*004c*/ 	.word	0x00003980


	//   ....[3]....
        /*0050*/ 	.word	0x000039d0


	//   ....[4]....
        /*0054*/ 	.word	0x000042f0


	//   ....[5]....
        /*0058*/ 	.word	0x00004350


	//   ....[6]....
        /*005c*/ 	.word	0x00004440


	//   ....[7]....
        /*0060*/ 	.word	0x000044b0


	//   ....[8]....
        /*0064*/ 	.word	0x000045c0


	//   ....[9]....
        /*0068*/ 	.word	0x00004650


	//   ....[10]....
        /*006c*/ 	.word	0x00004820


	//   ....[11]....
        /*0070*/ 	.word	0x00004980


	//----- nvinfo : EIATTR_COOP_GROUP_MASK_REGIDS
	.align		4
.L_39:
        /*0074*/ 	.byte	0x04, 0x29
        /*0076*/ 	.short	(.L_41 - .L_40)


	//   ....[0]....
.L_40:
        /*0078*/ 	.word	0xffffffff


	//   ....[1]....
        /*007c*/ 	.word	0xffffffff


	//   ....[2]....
        /*0080*/ 	.word	0xffffffff


	//   ....[3]....
        /*0084*/ 	.word	0xffffffff


	//   ....[4]....
        /*0088*/ 	.word	0xffffffff


	//   ....[5]....
        /*008c*/ 	.word	0xffffffff


	//   ....[6]....
        /*0090*/ 	.word	0xffffffff


	//   ....[7]....
        /*0094*/ 	.word	0xffffffff


	//   ....[8]....
        /*0098*/ 	.word	0xffffffff


	//   ....[9]....
        /*009c*/ 	.word	0xffffffff


	//   ....[10]....
        /*00a0*/ 	.word	0xffffffff


	//   ....[11]....
        /*00a4*/ 	.word	0xffffffff


	//   ....[12]....
        /*00a8*/ 	.word	0xffffffff


	//----- nvinfo : EIATTR_COOP_GROUP_INSTR_OFFSETS
	.align		4
.L_41:
        /*00ac*/ 	.byte	0x04, 0x28
        /*00ae*/ 	.short	(.L_43 - .L_42)


	//   ....[0]....
.L_42:
        /*00b0*/ 	.word	0x00000090


	//   ....[1]....
        /*00b4*/ 	.word	0x000004c0


	//   ....[2]....
        /*00b8*/ 	.word	0x00000670


	//   ....[3]....
        /*00bc*/ 	.word	0x00000810


	//   ....[4]....
        /*00c0*/ 	.word	0x00000910


	//   ....[5]....
        /*00c4*/ 	.word	0x00000a80


	//   ....[6]....
        /*00c8*/ 	.word	0x00000c20


	//   ....[7]....
        /*00cc*/ 	.word	0x00001cd0


	//   ....[8]....
        /*00d0*/ 	.word	0x00002bd0


	//   ....[9]....
        /*00d4*/ 	.word	0x00002de0


	//   ....[10]....
        /*00d8*/ 	.word	0x00002e10


	//   ....[11]....
        /*00dc*/ 	.word	0x00003840


	//   ....[12]....
        /*00e0*/ 	.word	0x00003a70


	//----- nvinfo : EIATTR_VRC_CTA_INIT_COUNT
	.align		4
.L_43:
        /*00e4*/ 	.byte	0x02, 0x4a
        /*00e6*/ 	.byte	0x80
	.zero		1


	//----- nvinfo : EIATTR_SYSCALL_OFFSETS
	.align		4
        /*00e8*/ 	.byte	0x04, 0x46
        /*00ea*/ 	.short	(.L_45 - .L_44)


	//   ....[0]....
.L_44:
        /*00ec*/ 	.word	0x00005450


	//   ....[1]....
        /*00f0*/ 	.word	0x00005540


	//   ....[2]....
        /*00f4*/ 	.word	0x00005dd0


	//   ....[3]....
        /*00f8*/ 	.word	0x00006a50


	//   ....[4]....
        /*00fc*/ 	.word	0x000076a0


	//   ....[5]....
        /*0100*/ 	.word	0x000082f0


	//----- nvinfo : EIATTR_MBARRIER_INSTR_OFFSETS
	.align		4
.L_45:
        /*0104*/ 	.byte	0x04, 0x39
        /*0106*/ 	.short	(.L_47 - .L_46)


	//   ....[0]....
.L_46:
        /*0108*/ 	.word	0x000005a0
        /*010c*/ 	.word	0x000000ff
        /*0110*/ 	.word	0x00000000
        /*0114*/ 	.short	0x0100
        /*0116*/ 	.byte	0x05
	.zero		1


	//   ....[1]....
        /*0118*/ 	.word	0x000005b0
        /*011c*/ 	.word	0x000000ff
        /*0120*/ 	.word	0x00000030
        /*0124*/ 	.short	0x0100
        /*0126*/ 	.byte	0x05
	.zero		1


	//   ....[2]....
        /*0128*/ 	.word	0x000005c0
        /*012c*/ 	.word	0x000000ff
        /*0130*/ 	.word	0x00000008
        /*0134*/ 	.short	0x0100
        /*0136*/ 	.byte	0x05
	.zero		1


	//   ....[3]....
        /*0138*/ 	.word	0x000005d0
        /*013c*/ 	.word	0x000000ff
        /*0140*/ 	.word	0x00000038
        /*0144*/ 	.short	0x0100
        /*0146*/ 	.byte	0x05
	.zero		1


	//   ....[4]....
        /*0148*/ 	.word	0x000005e0
        /*014c*/ 	.word	0x000000ff
        /*0150*/ 	.word	0x00000010
        /*0154*/ 	.short	0x0100
        /*0156*/ 	.byte	0x05
	.zero		1


	//   ....[5]....
        /*0158*/ 	.word	0x000005f0
        /*015c*/ 	.word	0x000000ff
        /*0160*/ 	.word	0x00000040
        /*0164*/ 	.short	0x0100
        /*0166*/ 	.byte	0x05
	.zero		1


	//   ....[6]....
        /*0168*/ 	.word	0x00000600
        /*016c*/ 	.word	0x000000ff
        /*0170*/ 	.word	0x00000018
        /*0174*/ 	.short	0x0100
        /*0176*/ 	.byte	0x05
	.zero		1


	//   ....[7]....
        /*0178*/ 	.word	0x00000610
        /*017c*/ 	.word	0x000000ff
        /*0180*/ 	.word	0x00000048
        /*0184*/ 	.short	0x0100
        /*0186*/ 	.byte	0x05
	.zero		1


	//   ....[8]....
        /*0188*/ 	.word	0x00000620
        /*018c*/ 	.word	0x000000ff
        /*0190*/ 	.word	0x00000020
        /*0194*/ 	.short	0x0100
        /*0196*/ 	.byte	0x05
	.zero		1


	//   ....[9]....
        /*0198*/ 	.word	0x00000630
        /*019c*/ 	.word	0x000000ff
        /*01a0*/ 	.word	0x00000050
        /*01a4*/ 	.short	0x0100
        /*01a6*/ 	.byte	0x05
	.zero		1


	//   ....[10]....
        /*01a8*/ 	.word	0x00000640
        /*01ac*/ 	.word	0x000000ff
        /*01b0*/ 	.word	0x00000028
        /*01b4*/ 	.short	0x0100
        /*01b6*/ 	.byte	0x05
	.zero		1


	//   ....[11]....
        /*01b8*/ 	.word	0x00000650
        /*01bc*/ 	.word	0x000000ff
        /*01c0*/ 	.word	0x00000058
        /*01c4*/ 	.short	0x0100
        /*01c6*/ 	.byte	0x05
	.zero		1


	//   ....[12]....
        /*01c8*/ 	.word	0x00000780
        /*01cc*/ 	.word	0x000000ff
        /*01d0*/ 	.word	0x00000060
        /*01d4*/ 	.short	0x0100
        /*01d6*/ 	.byte	0x06
	.zero		1


	//   ....[13]....
        /*01d8*/ 	.word	0x00000790
        /*01dc*/ 	.word	0x000000ff
        /*01e0*/ 	.word	0x00000080
        /*01e4*/ 	.short	0x0100
        /*01e6*/ 	.byte	0x06
	.zero		1


	//   ....[14]....
        /*01e8*/ 	.word	0x000007a0
        /*01ec*/ 	.word	0x000000ff
        /*01f0*/ 	.word	0x00000068
        /*01f4*/ 	.short	0x0100
        /*01f6*/ 	.byte	0x06
	.zero		1


	//   ....[15]....
        /*01f8*/ 	.word	0x000007b0
        /*01fc*/ 	.word	0x000000ff
        /*0200*/ 	.word	0x00000088
        /*0204*/ 	.short	0x0100
        /*0206*/ 	.byte	0x06
	.zero		1


	//   ....[16]....
        /*0208*/ 	.word	0x000007c0
        /*020c*/ 	.word	0x000000ff
        /*0210*/ 	.word	0x00000070
        /*0214*/ 	.short	0x0100
        /*0216*/ 	.byte	0x06
	.zero		1


	//   ....[17]....
        /*0218*/ 	.word	0x000007d0
        /*021c*/ 	.word	0x000000ff
        /*0220*/ 	.word	0x00000090
        /*0224*/ 	.short	0x0100
        /*0226*/ 	.byte	0x06
	.zero		1


	//   ....[18]....
        /*0228*/ 	.word	0x000007e0
        /*022c*/ 	.word	0x000000ff
        /*0230*/ 	.word	0x00000078
        /*0234*/ 	.short	0x0100
        /*0236*/ 	.byte	0x06
	.zero		1


	//   ....[19]....
        /*0238*/ 	.word	0x000007f0
        /*023c*/ 	.word	0x000000ff
        /*0240*/ 	.word	0x00000098
        /*0244*/ 	.short	0x0100
        /*0246*/ 	.byte	0x06
	.zero		1


	//   ....[20]....
        /*0248*/ 	.word	0x000008e0
        /*024c*/ 	.word	0x000000ff
        /*0250*/ 	.word	0x000000a0
        /*0254*/ 	.short	0x0100
        /*0256*/ 	.byte	0x05
	.zero		1


	//   ....[21]....
        /*0258*/ 	.word	0x000008f0
        /*025c*/ 	.word	0x000000ff
        /*0260*/ 	.word	0x000000a8
        /*0264*/ 	.short	0x0100
        /*0266*/ 	.byte	0x05
	.zero		1


	//   ....[22]....
        /*0268*/ 	.word	0x00000a30
        /*026c*/ 	.word	0x000000ff
        /*0270*/ 	.word	0x000000b0
        /*0274*/ 	.short	0x0100
        /*0276*/ 	.byte	0x05
	.zero		1


	//   ....[23]....
        /*0278*/ 	.word	0x00000a40
        /*027c*/ 	.word	0x000000ff
        /*0280*/ 	.word	0x000000c0
        /*0284*/ 	.short	0x0100
        /*0286*/ 	.byte	0x05
	.zero		1


	//   ....[24]....
        /*0288*/ 	.word	0x00000a50
        /*028c*/ 	.word	0x000000ff
        /*0290*/ 	.word	0x000000b8
        /*0294*/ 	.short	0x0100
        /*0296*/ 	.byte	0x05
	.zero		1


	//   ....[25]....
        /*0298*/ 	.word	0x00000a60
        /*029c*/ 	.word	0x000000ff
        /*02a0*/ 	.word	0x000000c8
        /*02a4*/ 	.short	0x0100
        /*02a6*/ 	.byte	0x05
	.zero		1


	//   ....[26]....
        /*02a8*/ 	.word	0x00000b90
        /*02ac*/ 	.word	0x000000ff
        /*02b0*/ 	.word	0x000000d0
        /*02b4*/ 	.short	0x0100
        /*02b6*/ 	.byte	0x06
	.zero		1


	//   ....[27]....
        /*02b8*/ 	.word	0x00000ba0
        /*02bc*/ 	.word	0x000000ff
        /*02c0*/ 	.word	0x000000f0
        /*02c4*/ 	.short	0x0100
        /*02c6*/ 	.byte	0x06
	.zero		1


	//   ....[28]....
        /*02c8*/ 	.word	0x00000bb0
        /*02cc*/ 	.word	0x000000ff
        /*02d0*/ 	.word	0x000000d8
        /*02d4*/ 	.short	0x0100
        /*02d6*/ 	.byte	0x06
	.zero		1


	//   ....[29]....
        /*02d8*/ 	.word	0x00000bc0
        /*02dc*/ 	.word	0x000000ff
        /*02e0*/ 	.word	0x000000f8
        /*02e4*/ 	.short	0x0100
        /*02e6*/ 	.byte	0x06
	.zero		1


	//   ....[30]....
        /*02e8*/ 	.word	0x00000bd0
        /*02ec*/ 	.word	0x000000ff
        /*02f0*/ 	.word	0x000000e0
        /*02f4*/ 	.short	0x0100
        /*02f6*/ 	.byte	0x06
	.zero		1


	//   ....[31]....
        /*02f8*/ 	.word	0x00000be0
        /*02fc*/ 	.word	0x000000ff
        /*0300*/ 	.word	0x00000100
        /*0304*/ 	.short	0x0100
        /*0306*/ 	.byte	0x06
	.zero		1


	//   ....[32]....
        /*0308*/ 	.word	0x00000bf0
        /*030c*/ 	.word	0x000000ff
        /*0310*/ 	.word	0x000000e8
        /*0314*/ 	.short	0x0100
        /*0316*/ 	.byte	0x06
	.zero		1


	//   ....[33]....
        /*0318*/ 	.word	0x00000c00
        /*031c*/ 	.word	0x000000ff
        /*0320*/ 	.word	0x00000108
        /*0324*/ 	.short	0x0100
        /*0326*/ 	.byte	0x06
	.zero		1


	//   ....[34]....
        /*0328*/ 	.word	0x00000cf0
        /*032c*/ 	.word	0x000000ff
        /*0330*/ 	.word	0x00000110
        /*0334*/ 	.short	0x0100
        /*0336*/ 	.byte	0x05
	.zero		1


	//   ....[35]....
        /*0338*/ 	.word	0x00000d00
        /*033c*/ 	.word	0x000000ff
        /*0340*/ 	.word	0x00000120
        /*0344*/ 	.short	0x0100
        /*0346*/ 	.byte	0x05
	.zero		1


	//   ....[36]....
        /*0348*/ 	.word	0x00000d10
        /*034c*/ 	.word	0x000000ff
        /*0350*/ 	.word	0x00000118
        /*0354*/ 	.short	0x0100
        /*0356*/ 	.byte	0x05
	.zero		1


	//   ....[37]....
        /*0358*/ 	.word	0x00000d20
        /*035c*/ 	.word	0x000000ff
        /*0360*/ 	.word	0x00000128
        /*0364*/ 	.short	0x0100
        /*0366*/ 	.byte	0x05
	.zero		1


	//   ....[38]....
        /*0368*/ 	.word	0x000015f0
        /*036c*/ 	.word	0x00000002
        /*0370*/ 	.word	0x00000120
        /*0374*/ 	.short	0x010a
        /*0376*/ 	.byte	0xff
	.zero		1


	//   ....[39]....
        /*0378*/ 	.word	0x00001620
        /*037c*/ 	.word	0x00000002
        /*0380*/ 	.word	0x00000110
        /*0384*/ 	.short	0x0101
        /*0386*/ 	.byte	0xff
	.zero		1


	//   ....[40]....
        /*0388*/ 	.word	0x000016f0
        /*038c*/ 	.word	0x000000ff
        /*0390*/ 	.word	0x00000030
        /*0394*/ 	.short	0x010a
        /*0396*/ 	.byte	0x08
	.zero		1


	//   ....[41]....
        /*0398*/ 	.word	0x00001790
        /*039c*/ 	.word	0x000000ff
        /*03a0*/ 	.word	0x00000030
        /*03a4*/ 	.short	0x010a
        /*03a6*/ 	.byte	0x29
	.zero		1


	//   ....[42]....
        /*03a8*/ 	.word	0x000018f0
        /*03ac*/ 	.word	0x000000ff
        /*03b0*/ 	.word	0x00000030
        /*03b4*/ 	.short	0x010a
        /*03b6*/ 	.byte	0x08
	.zero		1


	//   ....[43]....
        /*03b8*/ 	.word	0x000019e0
        /*03bc*/ 	.word	0x000000ff
        /*03c0*/ 	.word	0x000000a8
        /*03c4*/ 	.short	0x0101
        /*03c6*/ 	.byte	0x04
	.zero		1


	//   ....[44]....
        /*03c8*/ 	.word	0x00001a00
        /*03cc*/ 	.word	0x000000ff
        /*03d0*/ 	.word	0x00000030
        /*03d4*/ 	.short	0x010a
        /*03d6*/ 	.byte	0x08
	.zero		1


	//   ....[45]....
        /*03d8*/ 	.word	0x00001a80
        /*03dc*/ 	.word	0x000000ff
        /*03e0*/ 	.word	0x00000030
        /*03e4*/ 	.short	0x010a
        /*03e6*/ 	.byte	0x11
	.zero		1


	//   ....[46]....
        /*03e8*/ 	.word	0x00001be0
        /*03ec*/ 	.word	0x000000ff
        /*03f0*/ 	.word	0x00000030
        /*03f4*/ 	.short	0x010a
        /*03f6*/ 	.byte	0x08
	.zero		1


	//   ....[47]....
        /*03f8*/ 	.word	0x00001d00
        /*03fc*/ 	.word	0x00000002
        /*0400*/ 	.word	0x000000b0
        /*0404*/ 	.short	0x010a
        /*0406*/ 	.byte	0xff
	.zero		1


	//   ....[48]....
        /*0408*/ 	.word	0x00001dc0
        /*040c*/ 	.word	0x00000002
        /*0410*/ 	.word	0x00000000
        /*0414*/ 	.short	0x0101
        /*0416*/ 	.byte	0xff
	.zero		1


	//   ....[49]....
        /*0418*/ 	.word	0x00002320
        /*041c*/ 	.word	0x000000ff
        /*0420*/ 	.word	0x00000000
        /*0424*/ 	.short	0x010a
        /*0426*/ 	.byte	0x05
	.zero		1


	//   ....[50]....
        /*0428*/ 	.word	0x000023b0
        /*042c*/ 	.word	0x000000ff
        /*0430*/ 	.word	0x00000000
        /*0434*/ 	.short	0x010a
        /*0436*/ 	.byte	0x05
	.zero		1


	//   ....[51]....
        /*0438*/ 	.word	0x00002440
        /*043c*/ 	.word	0x000000ff
        /*0440*/ 	.word	0x00000000
        /*0444*/ 	.short	0x010a
        /*0446*/ 	.byte	0x05
	.zero		1


	//   ....[52]....
        /*0448*/ 	.word	0x000024d0
        /*044c*/ 	.word	0x000000ff
        /*0450*/ 	.word	0x00000000
        /*0454*/ 	.short	0x010a
        /*0456*/ 	.byte	0x05
	.zero		1


	//   ....[53]....
        /*0458*/ 	.word	0x00002560
        /*045c*/ 	.word	0x000000ff
        /*0460*/ 	.word	0x00000000
        /*0464*/ 	.short	0x010a
        /*0466*/ 	.byte	0x05
	.zero		1


	//   ....[54]....
        /*0468*/ 	.word	0x00002600
        /*046c*/ 	.word	0x00000000
        /*0470*/ 	.word	0x00000000
        /*0474*/ 	.short	0x010a
        /*0476*/ 	.byte	0xff
	.zero		1


	//   ....[55]....
        /*0478*/ 	.word	0x00002720
        /*047c*/ 	.word	0x00000000
        /*0480*/ 	.word	0x00000110
        /*0484*/ 	.short	0x010a
        /*0486*/ 	.byte	0xff
	.zero		1


	//   ....[56]....
        /*0488*/ 	.word	0x00002790
        /*048c*/ 	.word	0x00000000
        /*0490*/ 	.word	0x00000000
        /*0494*/ 	.short	0x0101
        /*0496*/ 	.byte	0xff
	.zero		1


	//   ....[57]....
        /*0498*/ 	.word	0x000027b0
        /*049c*/ 	.word	0x000000ff
        /*04a0*/ 	.word	0x000000c0
        /*04a4*/ 	.short	0x010a
        /*04a6*/ 	.byte	0x05
	.zero		1


	//   ....[58]....
        /*04a8*/ 	.word	0x000028d0
        /*04ac*/ 	.word	0x00000000
        /*04b0*/ 	.word	0x000000b0
        /*04b4*/ 	.short	0x010a
        /*04b6*/ 	.byte	0xff
	.zero		1


	//   ....[59]....
        /*04b8*/ 	.word	0x000029d0
        /*04bc*/ 	.word	0x00000000
        /*04c0*/ 	.word	0x00000000
        /*04c4*/ 	.short	0x0101
        /*04c6*/ 	.byte	0xff
	.zero		1


	//   ....[60]....
        /*04c8*/ 	.word	0x00002a60
        /*04cc*/ 	.word	0x000000ff
        /*04d0*/ 	.word	0x000000c0
        /*04d4*/ 	.short	0x0106
        /*04d6*/ 	.byte	0x05
	.zero		1


	//   ....[61]....
        /*04d8*/ 	.word	0x00002a80
        /*04dc*/ 	.word	0x000000ff
        /*04e0*/ 	.word	0x000000c0
        /*04e4*/ 	.short	0x010a
        /*04e6*/ 	.byte	0x05
	.zero		1


	//   ....[62]....
        /*04e8*/ 	.word	0x00002b10
        /*04ec*/ 	.word	0x000000ff
        /*04f0*/ 	.word	0x000000c0
        /*04f4*/ 	.short	0x0106
        /*04f6*/ 	.byte	0x04
	.zero		1


	//   ....[63]....
        /*04f8*/ 	.word	0x00002b50
        /*04fc*/ 	.word	0x00000000
        /*0500*/ 	.word	0x000000c0
        /*0504*/ 	.short	0x010a
        /*0506*/ 	.byte	0xff
	.zero		1


	//   ....[64]....
        /*0508*/ 	.word	0x00003090
        /*050c*/ 	.word	0x00000000
        /*0510*/ 	.word	0x000000b0
        /*0514*/ 	.short	0x010a
        /*0516*/ 	.byte	0xff
	.zero		1


	//   ....[65]....
        /*0518*/ 	.word	0x000031a0
        /*051c*/ 	.word	0x00000003
        /*0520*/ 	.word	0x00000000
        /*0524*/ 	.short	0x0101
        /*0526*/ 	.byte	0xff
	.zero		1


	//   ....[66]....
        /*0528*/ 	.word	0x000031b0
        /*052c*/ 	.word	0x000000ff
        /*0530*/ 	.word	0x00000000
        /*0534*/ 	.short	0x010a
        /*0536*/ 	.byte	0x06
	.zero		1


	//   ....[67]....
        /*0538*/ 	.word	0x000031d0
        /*053c*/ 	.word	0x000000ff
        /*0540*/ 	.word	0x000000f0
        /*0544*/ 	.short	0x010a
        /*0546*/ 	.byte	0x07
	.zero		1


	//   ....[68]....
        /*0548*/ 	.word	0x000032a0
        /*054c*/ 	.word	0x000000ff
        /*0550*/ 	.word	0x00000000
        /*0554*/ 	.short	0x010a
        /*0556*/ 	.byte	0x06
	.zero		1


	//   ....[69]....
        /*0558*/ 	.word	0x000033d0
        /*055c*/ 	.word	0x000000ff
        /*0560*/ 	.word	0x00000000
        /*0564*/ 	.short	0x010a
        /*0566*/ 	.byte	0x1a
	.zero		1


	//   ....[70]....
        /*0568*/ 	.word	0x00003670
        /*056c*/ 	.word	0x000000ff
        /*0570*/ 	.word	0x00000000
        /*0574*/ 	.short	0x010a
        /*0576*/ 	.byte	0x06
	.zero		1


	//   ....[71]....
        /*0578*/ 	.word	0x00003700
        /*057c*/ 	.word	0x000000ff
        /*0580*/ 	.word	0x00000000
        /*0584*/ 	.short	0x010a
        /*0586*/ 	.byte	0x06
	.zero		1


	//   ....[72]....
        /*0588*/ 	.word	0x00003790
        /*058c*/ 	.word	0x000000ff
        /*0590*/ 	.word	0x00000000
        /*0594*/ 	.short	0x010a
        /*0596*/ 	.byte	0x06
	.zero		1


	//   ....[73]....
        /*0598*/ 	.word	0x00003820
        /*059c*/ 	.word	0x000000ff
        /*05a0*/ 	.word	0x00000000
        /*05a4*/ 	.short	0x010a
        /*05a6*/ 	.byte	0x07
	.zero		1


	//   ....[74]....
        /*05a8*/ 	.word	0x00003ca0
        /*05ac*/ 	.word	0x00000000
        /*05b0*/ 	.word	0x000000b0
        /*05b4*/ 	.short	0x010a
        /*05b6*/ 	.byte	0xff
	.zero		1


	//   ....[75]....
        /*05b8*/ 	.word	0x00003d60
        /*05bc*/ 	.word	0x00000000
        /*05c0*/ 	.word	0x00000000
        /*05c4*/ 	.short	0x0101
        /*05c6*/ 	.byte	0xff
	.zero		1


	//   ....[76]....
        /*05c8*/ 	.word	0x00004080
        /*05cc*/ 	.word	0x000000ff
        /*05d0*/ 	.word	0x000000a8
        /*05d4*/ 	.short	0x010a
        /*05d6*/ 	.byte	0x06
	.zero		1


	//   ....[77]....
        /*05d8*/ 	.word	0x00004270
        /*05dc*/ 	.word	0x000000ff
        /*05e0*/ 	.word	0x00000080
        /*05e4*/ 	.short	0x010a
        /*05e6*/ 	.byte	0x06
	.zero		1


	//   ....[78]....
        /*05e8*/ 	.word	0x000043f0
        /*05ec*/ 	.word	0x000000ff
        /*05f0*/ 	.word	0x00000060
        /*05f4*/ 	.short	0x010b
        /*05f6*/ 	.byte	0x06
	.zero		1


	//   ....[79]....
        /*05f8*/ 	.word	0x00004400
        /*05fc*/ 	.word	0x000000ff
        /*0600*/ 	.word	0x00000000
        /*0604*/ 	.short	0x0101
        /*0606*/ 	.byte	0x08
	.zero		1


	//   ....[80]....
        /*0608*/ 	.word	0x00004410
        /*060c*/ 	.word	0x000000ff
        /*0610*/ 	.word	0x00000088
        /*0614*/ 	.short	0x010a
        /*0616*/ 	.byte	0x06
	.zero		1


	//   ....[81]....
        /*0618*/ 	.word	0x00004560
        /*061c*/ 	.word	0x000000ff
        /*0620*/ 	.word	0x00000068
        /*0624*/ 	.short	0x010b
        /*0626*/ 	.byte	0x06
	.zero		1


	//   ....[82]....
        /*0628*/ 	.word	0x00004570
        /*062c*/ 	.word	0x000000ff
        /*0630*/ 	.word	0x00000000
        /*0634*/ 	.short	0x0101
        /*0636*/ 	.byte	0x08
	.zero		1


	//   ....[83]....
        /*0638*/ 	.word	0x00004580
        /*063c*/ 	.word	0x000000ff
        /*0640*/ 	.word	0x00000090
        /*0644*/ 	.short	0x010a
        /*0646*/ 	.byte	0x06
	.zero		1


	//   ....[84]....
        /*0648*/ 	.word	0x00004700
        /*064c*/ 	.word	0x000000ff
        /*0650*/ 	.word	0x00000070
        /*0654*/ 	.short	0x010b
        /*0656*/ 	.byte	0x06
	.zero		1


	//   ....[85]....
        /*0658*/ 	.word	0x00004740
        /*065c*/ 	.word	0x000000ff
        /*0660*/ 	.word	0x00000000
        /*0664*/ 	.short	0x0101
        /*0666*/ 	.byte	0x08
	.zero		1


	//   ....[86]....
        /*0668*/ 	.word	0x00004780
        /*066c*/ 	.word	0x000000ff
        /*0670*/ 	.word	0x00000098
        /*0674*/ 	.short	0x010a
        /*0676*/ 	.byte	0x06
	.zero		1


	//   ....[87]....
        /*0678*/ 	.word	0x000049c0
        /*067c*/ 	.word	0x000000ff
        /*0680*/ 	.word	0x00000078
        /*0684*/ 	.short	0x010b
        /*0686*/ 	.byte	0x06
	.zero		1


	//   ....[88]....
        /*0688*/ 	.word	0x000049e0
        /*068c*/ 	.word	0x000000ff
        /*0690*/ 	.word	0x00000000
        /*0694*/ 	.short	0x0101
        /*0696*/ 	.byte	0x07
	.zero		1


	//   ....[89]....
        /*0698*/ 	.word	0x00004a10
        /*069c*/ 	.word	0x000000ff
        /*06a0*/ 	.word	0x00000080
        /*06a4*/ 	.short	0x010a
        /*06a6*/ 	.byte	0x06
	.zero		1


	//   ....[90]....
        /*06a8*/ 	.word	0x00004a30
        /*06ac*/ 	.word	0x000000ff
        /*06b0*/ 	.word	0x00000088
        /*06b4*/ 	.short	0x010a
        /*06b6*/ 	.byte	0x06
	.zero		1


	//   ....[91]....
        /*06b8*/ 	.word	0x00004a50
        /*06bc*/ 	.word	0x000000ff
        /*06c0*/ 	.word	0x00000090
        /*06c4*/ 	.short	0x010a
        /*06c6*/ 	.byte	0x06
	.zero		1


	//   ....[92]....
        /*06c8*/ 	.word	0x00004a90
        /*06cc*/ 	.word	0x00000000
        /*06d0*/ 	.word	0x00000098
        /*06d4*/ 	.short	0x010a
        /*06d6*/ 	.byte	0xff
	.zero		1


	//   ....[93]....
        /*06d8*/ 	.word	0x00004e10
        /*06dc*/ 	.word	0x00000000
        /*06e0*/ 	.word	0x000000b0
        /*06e4*/ 	.short	0x010a
        /*06e6*/ 	.byte	0xff
	.zero		1


	//   ....[94]....
        /*06e8*/ 	.word	0x00004f20
        /*06ec*/ 	.word	0x00000000
        /*06f0*/ 	.word	0x00000000
        /*06f4*/ 	.short	0x0101
        /*06f6*/ 	.byte	0xff
	.zero		1


	//   ....[95]....
        /*06f8*/ 	.word	0x00005970
        /*06fc*/ 	.word	0x000000ff
        /*0700*/ 	.word	0x00000060
        /*0704*/ 	.short	0x010a
        /*0706*/ 	.byte	0x30
	.zero		1


	//   ....[96]....
        /*0708*/ 	.word	0x00005ad0
        /*070c*/ 	.word	0x0000003c
        /*0710*/ 	.word	0x000000d0
        /*0714*/ 	.short	0x010a
        /*0716*/ 	.byte	0xff
	.zero		1


	//   ....[97]....
        /*0718*/ 	.word	0x00005bc0
        /*071c*/ 	.word	0x000000ff
        /*0720*/ 	.word	0x00000060
        /*0724*/ 	.short	0x010a
        /*0726*/ 	.byte	0x30
	.zero		1


	//   ....[98]....
        /*0728*/ 	.word	0x00005cb0
        /*072c*/ 	.word	0x0000003c
        /*0730*/ 	.word	0x000000d0
        /*0734*/ 	.short	0x010a
        /*0736*/ 	.byte	0xff
	.zero		1


	//   ....[99]....
        /*0738*/ 	.word	0x00006780
        /*073c*/ 	.word	0x00000000
        /*0740*/ 	.word	0x00000000
        /*0744*/ 	.short	0x0101
        /*0746*/ 	.byte	0xff
	.zero		1


	//   ....[100]....
        /*0748*/ 	.word	0x00006790
        /*074c*/ 	.word	0x00000003
        /*0750*/ 	.word	0x00000060
        /*0754*/ 	.short	0x010a
        /*0756*/ 	.byte	0xff
	.zero		1


	//   ....[101]....
        /*0758*/ 	.word	0x00006870
        /*075c*/ 	.word	0x00000003
        /*0760*/ 	.word	0x00000060
        /*0764*/ 	.short	0x010a
        /*0766*/ 	.byte	0xff
	.zero		1


	//   ....[102]....
        /*0768*/ 	.word	0x000073d0
        /*076c*/ 	.word	0x00000030
        /*0770*/ 	.word	0x00000000
        /*0774*/ 	.short	0x0101
        /*0776*/ 	.byte	0xff
	.zero		1


	//   ....[103]....
        /*0778*/ 	.word	0x000073f0
        /*077c*/ 	.word	0x00000000
        /*0780*/ 	.word	0x00000060
        /*0784*/ 	.short	0x010a
        /*0786*/ 	.byte	0xff
	.zero		1


	//   ....[104]....
        /*0788*/ 	.word	0x000074c0
        /*078c*/ 	.word	0x00000000
        /*0790*/ 	.word	0x00000060
        /*0794*/ 	.short	0x010a
        /*0796*/ 	.byte	0xff
	.zero		1


	//   ....[105]....
        /*0798*/ 	.word	0x00008020
        /*079c*/ 	.word	0x00000030
        /*07a0*/ 	.word	0x00000000
        /*07a4*/ 	.short	0x0101
        /*07a6*/ 	.byte	0xff
	.zero		1


	//   ....[106]....
        /*07a8*/ 	.word	0x00008040
        /*07ac*/ 	.word	0x00000000
        /*07b0*/ 	.word	0x00000060
        /*07b4*/ 	.short	0x010a
        /*07b6*/ 	.byte	0xff
	.zero		1


	//   ....[107]....
        /*07b8*/ 	.word	0x00008110
        /*07bc*/ 	.word	0x00000000
        /*07c0*/ 	.word	0x00000060
        /*07c4*/ 	.short	0x010a
        /*07c6*/ 	.byte	0xff
	.zero		1


	//   ....[108]....
        /*07c8*/ 	.word	0x00008450
        /*07cc*/ 	.word	0x000000ff
        /*07d0*/ 	.word	0x00000000
        /*07d4*/ 	.short	0x0101
        /*07d6*/ 	.byte	0x05
	.zero		1


	//   ....[109]....
        /*07d8*/ 	.word	0x00008cd0
        /*07dc*/ 	.word	0x00000000
        /*07e0*/ 	.word	0x00000000
        /*07e4*/ 	.short	0x0101
        /*07e6*/ 	.byte	0xff
	.zero		1


	//   ....[110]....
        /*07e8*/ 	.word	0x00008f60
        /*07ec*/ 	.word	0x000000ff
        /*07f0*/ 	.word	0x00000000
        /*07f4*/ 	.short	0x0101
        /*07f6*/ 	.byte	0x04
	.zero		1


	//   ....[111]....
        /*07f8*/ 	.word	0x00008f80
        /*07fc*/ 	.word	0x00000002
        /*0800*/ 	.word	0x00000120
        /*0804*/ 	.short	0x010a
        /*0806*/ 	.byte	0xff
	.zero		1


	//   ....[112]....
        /*0808*/ 	.word	0x00008fe0
        /*080c*/ 	.word	0x00000002
        /*0810*/ 	.word	0x00000030
        /*0814*/ 	.short	0x010a
        /*0816*/ 	.byte	0xff
	.zero		1


	//   ....[113]....
        /*0818*/ 	.word	0x00009040
        /*081c*/ 	.word	0x00000002
        /*0820*/ 	.word	0x00000030
        /*0824*/ 	.short	0x010a
        /*0826*/ 	.byte	0xff
	.zero		1


	//   ....[114]....
        /*0828*/ 	.word	0x00009090
        /*082c*/ 	.word	0x00000002
        /*0830*/ 	.word	0x000000b0
        /*0834*/ 	.short	0x010a
        /*0836*/ 	.byte	0xff
	.zero		1


	//   ....[115]....
        /*0838*/ 	.word	0x000090f0
        /*083c*/ 	.word	0x00000000
        /*0840*/ 	.word	0x00000000
        /*0844*/ 	.short	0x010a
        /*0846*/ 	.byte	0xff
	.zero		1


	//   ....[116]....
        /*0848*/ 	.word	0x00009150
        /*084c*/ 	.word	0x00000000
        /*0850*/ 	.word	0x00000000
        /*0854*/ 	.short	0x010a
        /*0856*/ 	.byte	0xff
	.zero		1


	//   ....[117]....
        /*0858*/ 	.word	0x000091b0
        /*085c*/ 	.word	0x00000000
        /*0860*/ 	.word	0x00000000
        /*0864*/ 	.short	0x010a
        /*0866*/ 	.byte	0xff
	.zero		1


	//   ....[118]....
        /*0868*/ 	.word	0x00009210
        /*086c*/ 	.word	0x00000000
        /*0870*/ 	.word	0x00000000
        /*0874*/ 	.short	0x010a
        /*0876*/ 	.byte	0xff
	.zero		1


	//   ....[119]....
        /*0878*/ 	.word	0x00009270
        /*087c*/ 	.word	0x00000000
        /*0880*/ 	.word	0x00000000
        /*0884*/ 	.short	0x010a
        /*0886*/ 	.byte	0xff
	.zero		1


	//   ....[120]....
        /*0888*/ 	.word	0x000092c0
        /*088c*/ 	.word	0x00000000
        /*0890*/ 	.word	0x00000110
        /*0894*/ 	.short	0x010a
        /*0896*/ 	.byte	0xff
	.zero		1


	//   ....[121]....
        /*0898*/ 	.word	0x00009320
        /*089c*/ 	.word	0x00000000
        /*08a0*/ 	.word	0x000000c0
        /*08a4*/ 	.short	0x010a
        /*08a6*/ 	.byte	0xff
	.zero		1


	//   ....[122]....
        /*08a8*/ 	.word	0x00009370
        /*08ac*/ 	.word	0x00000000
        /*08b0*/ 	.word	0x000000b0
        /*08b4*/ 	.short	0x010a
        /*08b6*/ 	.byte	0xff
	.zero		1


	//   ....[123]....
        /*08b8*/ 	.word	0x000093d0
        /*08bc*/ 	.word	0x00000000
        /*08c0*/ 	.word	0x000000c0
        /*08c4*/ 	.short	0x010a
        /*08c6*/ 	.byte	0xff
	.zero		1


	//   ....[124]....
        /*08c8*/ 	.word	0x00009420
        /*08cc*/ 	.word	0x00000000
        /*08d0*/ 	.word	0x000000b0
        /*08d4*/ 	.short	0x010a
        /*08d6*/ 	.byte	0xff
	.zero		1


	//   ....[125]....
        /*08d8*/ 	.word	0x00009480
        /*08dc*/ 	.word	0x00000002
        /*08e0*/ 	.word	0x000000f0
        /*08e4*/ 	.short	0x010a
        /*08e6*/ 	.byte	0xff
	.zero		1


	//   ....[126]....
        /*08e8*/ 	.word	0x000094e0
        /*08ec*/ 	.word	0x00000000
        /*08f0*/ 	.word	0x00000000
        /*08f4*/ 	.short	0x010a
        /*08f6*/ 	.byte	0xff
	.zero		1


	//   ....[127]....
        /*08f8*/ 	.word	0x00009540
        /*08fc*/ 	.word	0x00000000
        /*0900*/ 	.word	0x00000000
        /*0904*/ 	.short	0x010a
        /*0906*/ 	.byte	0xff
	.zero		1


	//   ....[128]....
        /*0908*/ 	.word	0x000095a0
        /*090c*/ 	.word	0x00000000
        /*0910*/ 	.word	0x00000000
        /*0914*/ 	.short	0x010a
        /*0916*/ 	.byte	0xff
	.zero		1


	//   ....[129]....
        /*0918*/ 	.word	0x00009600
        /*091c*/ 	.word	0x00000000
        /*0920*/ 	.word	0x00000000
        /*0924*/ 	.short	0x010a
        /*0926*/ 	.byte	0xff
	.zero		1


	//   ....[130]....
        /*0928*/ 	.word	0x00009660
        /*092c*/ 	.word	0x00000000
        /*0930*/ 	.word	0x00000000
        /*0934*/ 	.short	0x010a
        /*0936*/ 	.byte	0xff
	.zero		1


	//   ....[131]....
        /*0938*/ 	.word	0x000096b0
        /*093c*/ 	.word	0x00000000
        /*0940*/ 	.word	0x000000b0
        /*0944*/ 	.short	0x010a
        /*0946*/ 	.byte	0xff
	.zero		1


	//   ....[132]....
        /*0948*/ 	.word	0x00009710
        /*094c*/ 	.word	0x00000000
        /*0950*/ 	.word	0x000000a8
        /*0954*/ 	.short	0x010a
        /*0956*/ 	.byte	0xff
	.zero		1


	//   ....[133]....
        /*0958*/ 	.word	0x00009770
        /*095c*/ 	.word	0x00000000
        /*0960*/ 	.word	0x00000080
        /*0964*/ 	.short	0x010a
        /*0966*/ 	.byte	0xff
	.zero		1


	//   ....[134]....
        /*0968*/ 	.word	0x000097d0
        /*096c*/ 	.word	0x00000000
        /*0970*/ 	.word	0x00000088
        /*0974*/ 	.short	0x010a
        /*0976*/ 	.byte	0xff
	.zero		1


	//   ....[135]....
        /*0978*/ 	.word	0x00009830
        /*097c*/ 	.word	0x00000000
        /*0980*/ 	.word	0x00000090
        /*0984*/ 	.short	0x010a
        /*0986*/ 	.byte	0xff
	.zero		1


	//   ....[136]....
        /*0988*/ 	.word	0x00009890
        /*098c*/ 	.word	0x00000000
        /*0990*/ 	.word	0x00000098
        /*0994*/ 	.short	0x010a
        /*0996*/ 	.byte	0xff
	.zero		1


	//   ....[137]....
        /*0998*/ 	.word	0x000098f0
        /*099c*/ 	.word	0x00000000
        /*09a0*/ 	.word	0x00000080
        /*09a4*/ 	.short	0x010a
        /*09a6*/ 	.byte	0xff
	.zero		1


	//   ....[138]....
        /*09a8*/ 	.word	0x00009950
        /*09ac*/ 	.word	0x00000000
        /*09b0*/ 	.word	0x00000088
        /*09b4*/ 	.short	0x010a
        /*09b6*/ 	.byte	0xff
	.zero		1


	//   ....[139]....
        /*09b8*/ 	.word	0x000099b0
        /*09bc*/ 	.word	0x00000000
        /*09c0*/ 	.word	0x00000090
        /*09c4*/ 	.short	0x010a
        /*09c6*/ 	.byte	0xff
	.zero		1


	//   ....[140]....
        /*09c8*/ 	.word	0x00009a00
        /*09cc*/ 	.word	0x00000000
        /*09d0*/ 	.word	0x000000b0
        /*09d4*/ 	.short	0x010a
        /*09d6*/ 	.byte	0xff
	.zero		1


	//   ....[141]....
        /*09d8*/ 	.word	0x00009a60
        /*09dc*/ 	.word	0x00000003
        /*09e0*/ 	.word	0x00000060
        /*09e4*/ 	.short	0x010a
        /*09e6*/ 	.byte	0xff
	.zero		1


	//   ....[142]....
        /*09e8*/ 	.word	0x00009ab0
        /*09ec*/ 	.word	0x0000003c
        /*09f0*/ 	.word	0x000000d0
        /*09f4*/ 	.short	0x010a
        /*09f6*/ 	.byte	0xff
	.zero		1


	//   ....[143]....
        /*09f8*/ 	.word	0x00009b00
        /*09fc*/ 	.word	0x00000003
        /*0a00*/ 	.word	0x00000060
        /*0a04*/ 	.short	0x010a
        /*0a06*/ 	.byte	0xff
	.zero		1


	//   ....[144]....
        /*0a08*/ 	.word	0x00009b50
        /*0a0c*/ 	.word	0x00000000
        /*0a10*/ 	.word	0x00000060
        /*0a14*/ 	.short	0x010a
        /*0a16*/ 	.byte	0xff
	.zero		1


	//   ....[145]....
        /*0a18*/ 	.word	0x00009ba0
        /*0a1c*/ 	.word	0x00000000
        /*0a20*/ 	.word	0x00000060
        /*0a24*/ 	.short	0x010a
        /*0a26*/ 	.byte	0xff
	.zero		1


	//----- nvinfo : EIATTR_NUM_MBARRIERS
	.align		4
.L_47:
        /*0a28*/ 	.byte	0x03, 0x38
        /*0a2a*/ 	.short	0x0026


	//----- nvinfo : EIATTR_EXIT_INSTR_OFFSETS
	.align		4
        /*0a2c*/ 	.byte	0x04, 0x1c
        /*0a2e*/ 	.short	(.L_49 - .L_48)


	//   ....[0]....
.L_48:
        /*0a30*/ 	.word	0x00002630


	//   ....[1]....
        /*0a34*/ 	.word	0x00002b20


	//   ....[2]....
        /*0a38*/ 	.word	0x00002b80


	//   ....[3]....
        /*0a3c*/ 	.word	0x00003a80


	//   ....[4]....
        /*0a40*/ 	.word	0x00004ac0


	//   ....[5]....
        /*0a44*/ 	.word	0x00004b00


	//   ....[6]....
        /*0a48*/ 	.word	0x00008e60


	//   ....[7]....
        /*0a4c*/ 	.word	0x00008ed0


	//   ....[8]....
        /*0a50*/ 	.word	0x00008f00


	//   ....[9]....
        /*0a54*/ 	.word	0x00008f70


	//----- nvinfo : EIATTR_MAX_THREADS
	.align		4
.L_49:
        /*0a58*/ 	.byte	0x04, 0x05
        /*0a5a*/ 	.short	(.L_51 - .L_50)
.L_50:
        /*0a5c*/ 	.word	0x00000100
        /*0a60*/ 	.word	0x00000001
        /*0a64*/ 	.word	0x00000001


	//----- nvinfo : EIATTR_CRS_STACK_SIZE
	.align		4
.L_51:
        /*0a68*/ 	.byte	0x04, 0x1e
        /*0a6a*/ 	.short	(.L_53 - .L_52)
.L_52:
        /*0a6c*/ 	.word	0x00000000


	//----- nvinfo : EIATTR_CBANK_PARAM_SIZE
	.align		4
.L_53:
        /*0a70*/ 	.byte	0x03, 0x19
        /*0a72*/ 	.short	0x0800


	//----- nvinfo : EIATTR_PARAM_CBANK
	.align		4
        /*0a74*/ 	.byte	0x04, 0x0a
        /*0a76*/ 	.short	(.L_55 - .L_54)
	.align		4
.L_54:
        /*0a78*/ 	.word	index@(.nv.constant0._ZN7cutlass13device_kernelINS_4gemm6kernel13GemmUniversalIN4cute5tupleIJiiiiEEENS1_10collective13CollectiveMmaINS1_35MainloopSm100TmaUmmaWarpSpecializedILi6ELi2ELi4ENS5_IJNS4_1CILi1EEESB_SB_EEEEENS5_IJNSA_ILi128EEESE_NSA_ILi64EEEEEENS_6half_tENS5_IJlSB_lEEESH_SI_NS4_8TiledMMAINS4_8MMA_AtomIJNS4_20SM100_MMA_F16BF16_SSISH_SH_fLi128ELi128ELNS4_4UMMA5MajorE0ELSN_0ELNSM_7ScaleInE0ELSO_0EEEEEENS4_6LayoutISC_NS5_IJNSA_ILi0EEESS_SS_EEEEENS5_IJNS4_10UnderscoreESV_SV_EEEEENS4_13SM90_TMA_LOADENS4_14ComposedLayoutINS4_7SwizzleILi3ELi4ELi3EEENS4_18smem_ptr_flag_bitsILi16EEENSR_INS5_IJNSA_ILi8EEESF_EEENS5_IJSF_SB_EEEEEEEvNS4_8identityESY_S18_vS19_EENS_8epilogue10collective18CollectiveEpilogueINS1B_23Sm100TmaWarpSpecializedILi4ELi2ELi32ELb1ELb0EEEJSG_NS5_IJNSR_ISE_SB_EENSR_INSA_ILi32EEESB_EEEEESH_SI_SH_SI_NS1B_6fusion15FusionCallbacksIS1F_NS1K_17LinCombPerRowBiasISH_fSH_SH_fLi8ELNS_15FloatRoundStyleE2EEESG_S1J_JEEENS4_5SM1004TMEM4LOAD26SM100_TMEM_LOAD_32dp32b32xESY_NSZ_INS10_ILi2ELi4ELi3EEES13_NSR_INS5_IJS14_S1H_EEENS5_IJS1H_SB_EEEEEEENS4_39AutoVectorizingCopyWithAssumedAlignmentILi128EEENS4_14SM90_TMA_STOREES1Y_S20_S20_EEEvvEEEEvNT_6ParamsE)
        /*0a7c*/ 	.short	0x0380
        /*0a7e*/ 	.short	0x0800


	//----- nvinfo : EIATTR_SW_WAR
	.align		4
.L_55:
        /*0a80*/ 	.byte	0x04, 0x36
        /*0a82*/ 	.short	(.L_57 - .L_56)
.L_56:
        /*0a84*/ 	.word	0x00000008
.L_57:


//--------------------- .nv.callgraph             --------------------------
	.section	.nv.callgraph,"",@"SHT_CUDA_CALLGRAPH"
	.align	4
	.sectionentsize	8
	.align		4
        /*0000*/ 	.word	0x00000000
	.align		4
        /*0004*/ 	.word	0xffffffff
	.align		4
        /*0008*/ 	.word	index@(_ZN7cutlass13device_kernelINS_4gemm6kernel13GemmUniversalIN4cute5tupleIJiiiiEEENS1_10collective13CollectiveMmaINS1_35MainloopSm100TmaUmmaWarpSpecializedILi6ELi2ELi4ENS5_IJNS4_1CILi1EEESB_SB_EEEEENS5_IJNSA_ILi128EEESE_NSA_ILi64EEEEEENS_6half_tENS5_IJlSB_lEEESH_SI_NS4_8TiledMMAINS4_8MMA_AtomIJNS4_20SM100_MMA_F16BF16_SSISH_SH_fLi128ELi128ELNS4_4UMMA5MajorE0ELSN_0ELNSM_7ScaleInE0ELSO_0EEEEEENS4_6LayoutISC_NS5_IJNSA_ILi0EEESS_SS_EEEEENS5_IJNS4_10UnderscoreESV_SV_EEEEENS4_13SM90_TMA_LOADENS4_14ComposedLayoutINS4_7SwizzleILi3ELi4ELi3EEENS4_18smem_ptr_flag_bitsILi16EEENSR_INS5_IJNSA_ILi8EEESF_EEENS5_IJSF_SB_EEEEEEEvNS4_8identityESY_S18_vS19_EENS_8epilogue10collective18CollectiveEpilogueINS1B_23Sm100TmaWarpSpecializedILi4ELi2ELi32ELb1ELb0EEEJSG_NS5_IJNSR_ISE_SB_EENSR_INSA_ILi32EEESB_EEEEESH_SI_SH_SI_NS1B_6fusion15FusionCallbacksIS1F_NS1K_17LinCombPerRowBiasISH_fSH_SH_fLi8ELNS_15FloatRoundStyleE2EEESG_S1J_JEEENS4_5SM1004TMEM4LOAD26SM100_TMEM_LOAD_32dp32b32xESY_NSZ_INS10_ILi2ELi4ELi3EEES13_NSR_INS5_IJS14_S1H_EEENS5_IJS1H_SB_EEEEEEENS4_39AutoVectorizingCopyWithAssumedAlignmentILi128EEENS4_14SM90_TMA_STOREES1Y_S20_S20_EEEvvEEEEvNT_6ParamsE)
	.align		4
        /*000c*/ 	.word	index@(__assertfail)
	.align		4
        /*0010*/ 	.word	0x00000000
	.align		4
        /*0014*/ 	.word	0xfffffffe
	.align		4
        /*0018*/ 	.word	0x00000000
	.align		4
        /*001c*/ 	.word	0xfffffffd
	.align		4
        /*0020*/ 	.word	0x00000000
	.align		4
        /*0024*/ 	.word	0xfffffffc


//--------------------- .nv.constant4             --------------------------
	.section	.nv.constant4,"a",@progbits
	.align	8
	.align		8
.nv.constant4:
        /*0000*/ 	.dword	__assertfail
	.align		8
        /*0008*/ 	.dword	__unnamed_1
	.align		8
        /*0010*/ 	.dword	__unnamed_2
	.align		8
        /*0018*/ 	.dword	_ZN39_INTERNAL_b6cfb84b_4_k_cu_6abec949_28844cuda3std3__45__cpo5beginE
	.align		8
        /*0020*/ 	.dword	_ZN39_INTERNAL_b6cfb84b_4_k_cu_6abec949_28844cuda3std3__45__cpo3endE
	.align		8
        /*0028*/ 	.dword	_ZN39_INTERNAL_b6cfb84b_4_k_cu_6abec949_28844cuda3std3__45__cpo6cbeginE
	.align		8
        /*0030*/ 	.dword	_ZN39_INTERNAL_b6cfb84b_4_k_cu_6abec949_28844cuda3std3__45__cpo4cendE
	.align		8
        /*0038*/ 	.dword	_ZN39_INTERNAL_b6cfb84b_4_k_cu_6abec949_28844cuda3std3__441_GLOBAL__N__b6cfb84b_4_k_cu_6abec949_28846ignoreE
	.align		8
        /*0040*/ 	.dword	_ZN39_INTERNAL_b6cfb84b_4_k_cu_6abec949_28844cuda3std3__419piecewise_constructE
	.align		8
        /*0048*/ 	.dword	_ZN39_INTERNAL_b6cfb84b_4_k_cu_6abec949_28844cuda3std3__48in_placeE
	.align		8
        /*0050*/ 	.dword	_ZN39_INTERNAL_b6cfb84b_4_k_cu_6abec949_28844cuda3std6ranges3__45__cpo4swapE
	.align		8
        /*0058*/ 	.dword	_ZN39_INTERNAL_b6cfb84b_4_k_cu_6abec949_28844cuda3std6ranges3__45__cpo9iter_moveE
	.align		8
        /*0060*/ 	.dword	_ZN39_INTERNAL_b6cfb84b_4_k_cu_6abec949_28844cute7productE
	.align		8
        /*0068*/ 	.dword	_ZN39_INTERNAL_b6cfb84b_4_k_cu_6abec949_28844cute1_E
	.align		8
        /*0070*/ 	.dword	$str$25
	.align		8
        /*0078*/ 	.dword	$str$26
	.align		8
        /*0080*/ 	.dword	$str$27
	.align		8
        /*0088*/ 	.dword	$str$28


//--------------------- .text._ZN7cutlass13device_kernelINS_4gemm6kernel13GemmUniversalIN4cute5tupleIJiiiiEEENS1_10collective13CollectiveMmaINS1_35MainloopSm100TmaUmmaWarpSpecializedILi6ELi2ELi4ENS5_IJNS4_1CILi1EEESB_SB_EEEEENS5_IJNSA_ILi128EEESE_NSA_ILi64EEEEEENS_6half_tENS5_IJlSB_lEEESH_SI_NS4_8TiledMMAINS4_8MMA_AtomIJNS4_20SM100_MMA_F16BF16_SSISH_SH_fLi128ELi128ELNS4_4UMMA5MajorE0ELSN_0ELNSM_7ScaleInE0ELSO_0EEEEEENS4_6LayoutISC_NS5_IJNSA_ILi0EEESS_SS_EEEEENS5_IJNS4_10UnderscoreESV_SV_EEEEENS4_13SM90_TMA_LOADENS4_14ComposedLayoutINS4_7SwizzleILi3ELi4ELi3EEENS4_18smem_ptr_flag_bitsILi16EEENSR_INS5_IJNSA_ILi8EEESF_EEENS5_IJSF_SB_EEEEEEEvNS4_8identityESY_S18_vS19_EENS_8epilogue10collective18CollectiveEpilogueINS1B_23Sm100TmaWarpSpecializedILi4ELi2ELi32ELb1ELb0EEEJSG_NS5_IJNSR_ISE_SB_EENSR_INSA_ILi32EEESB_EEEEESH_SI_SH_SI_NS1B_6fusion15FusionCallbacksIS1F_NS1K_17LinCombPerRowBiasISH_fSH_SH_fLi8ELNS_15FloatRoundStyleE2EEESG_S1J_JEEENS4_5SM1004TMEM4LOAD26SM100_TMEM_LOAD_32dp32b32xESY_NSZ_INS10_ILi2ELi4ELi3EEES13_NSR_INS5_IJS14_S1H_EEENS5_IJS1H_SB_EEEEEEENS4_39AutoVectorizingCopyWithAssumedAlignmentILi128EEENS4_14SM90_TMA_STOREES1Y_S20_S20_EEEvvEEEEvNT_6ParamsE --------------------------
	.section	.text._ZN7cutlass13device_kernelINS_4gemm6kernel13GemmUniversalIN4cute5tupleIJiiiiEEENS1_10collective13CollectiveMmaINS1_35MainloopSm100TmaUmmaWarpSpecializedILi6ELi2ELi4ENS5_IJNS4_1CILi1EEESB_SB_EEEEENS5_IJNSA_ILi128EEESE_NSA_ILi64EEEEEENS_6half_tENS5_IJlSB_lEEESH_SI_NS4_8TiledMMAINS4_8MMA_AtomIJNS4_20SM100_MMA_F16BF16_SSISH_SH_fLi128ELi128ELNS4_4UMMA5MajorE0ELSN_0ELNSM_7ScaleInE0ELSO_0EEEEEENS4_6LayoutISC_NS5_IJNSA_ILi0EEESS_SS_EEEEENS5_IJNS4_10UnderscoreESV_SV_EEEEENS4_13SM90_TMA_LOADENS4_14ComposedLayoutINS4_7SwizzleILi3ELi4ELi3EEENS4_18smem_ptr_flag_bitsILi16EEENSR_INS5_IJNSA_ILi8EEESF_EEENS5_IJSF_SB_EEEEEEEvNS4_8identityESY_S18_vS19_EENS_8epilogue10collective18CollectiveEpilogueINS1B_23Sm100TmaWarpSpecializedILi4ELi2ELi32ELb1ELb0EEEJSG_NS5_IJNSR_ISE_SB_EENSR_INSA_ILi32EEESB_EEEEESH_SI_SH_SI_NS1B_6fusion15FusionCallbacksIS1F_NS1K_17LinCombPerRowBiasISH_fSH_SH_fLi8ELNS_15FloatRoundStyleE2EEESG_S1J_JEEENS4_5SM1004TMEM4LOAD26SM100_TMEM_LOAD_32dp32b32xESY_NSZ_INS10_ILi2ELi4ELi3EEES13_NSR_INS5_IJS14_S1H_EEENS5_IJS1H_SB_EEEEEEENS4_39AutoVectorizingCopyWithAssumedAlignmentILi128EEENS4_14SM90_TMA_STOREES1Y_S20_S20_EEEvvEEEEvNT_6ParamsE,"ax",@progbits
	.align	128
.text._ZN7cutlass13device_kernelINS_4gemm6kernel13GemmUniversalIN4cute5tupleIJiiiiEEENS1_10collective13CollectiveMmaINS1_35MainloopSm100TmaUmmaWarpSpecializedILi6ELi2ELi4ENS5_IJNS4_1CILi1EEESB_SB_EEEEENS5_IJNSA_ILi128EEESE_NSA_ILi64EEEEEENS_6half_tENS5_IJlSB_lEEESH_SI_NS4_8TiledMMAINS4_8MMA_AtomIJNS4_20SM100_MMA_F16BF16_SSISH_SH_fLi128ELi128ELNS4_4UMMA5MajorE0ELSN_0ELNSM_7ScaleInE0ELSO_0EEEEEENS4_6LayoutISC_NS5_IJNSA_ILi0EEESS_SS_EEEEENS5_IJNS4_10UnderscoreESV_SV_EEEEENS4_13SM90_TMA_LOADENS4_14ComposedLayoutINS4_7SwizzleILi3ELi4ELi3EEENS4_18smem_ptr_flag_bitsILi16EEENSR_INS5_IJNSA_ILi8EEESF_EEENS5_IJSF_SB_EEEEEEEvNS4_8identityESY_S18_vS19_EENS_8epilogue10collective18CollectiveEpilogueINS1B_23Sm100TmaWarpSpecializedILi4ELi2ELi32ELb1ELb0EEEJSG_NS5_IJNSR_ISE_SB_EENSR_INSA_ILi32EEESB_EEEEESH_SI_SH_SI_NS1B_6fusion15FusionCallbacksIS1F_NS1K_17LinCombPerRowBiasISH_fSH_SH_fLi8ELNS_15FloatRoundStyleE2EEESG_S1J_JEEENS4_5SM1004TMEM4LOAD26SM100_TMEM_LOAD_32dp32b32xESY_NSZ_INS10_ILi2ELi4ELi3EEES13_NSR_INS5_IJS14_S1H_EEENS5_IJS1H_SB_EEEEEEENS4_39AutoVectorizingCopyWithAssumedAlignmentILi128EEENS4_14SM90_TMA_STOREES1Y_S20_S20_EEEvvEEEEvNT_6ParamsE:
        .type           _ZN7cutlass13device_kernelINS_4gemm6kernel13GemmUniversalIN4cute5tupleIJiiiiEEENS1_10collective13CollectiveMmaINS1_35MainloopSm100TmaUmmaWarpSpecializedILi6ELi2ELi4ENS5_IJNS4_1CILi1EEESB_SB_EEEEENS5_IJNSA_ILi128EEESE_NSA_ILi64EEEEEENS_6half_tENS5_IJlSB_lEEESH_SI_NS4_8TiledMMAINS4_8MMA_AtomIJNS4_20SM100_MMA_F16BF16_SSISH_SH_fLi128ELi128ELNS4_4UMMA5MajorE0ELSN_0ELNSM_7ScaleInE0ELSO_0EEEEEENS4_6LayoutISC_NS5_IJNSA_ILi0EEESS_SS_EEEEENS5_IJNS4_10UnderscoreESV_SV_EEEEENS4_13SM90_TMA_LOADENS4_14ComposedLayoutINS4_7SwizzleILi3ELi4ELi3EEENS4_18smem_ptr_flag_bitsILi16EEENSR_INS5_IJNSA_ILi8EEESF_EEENS5_IJSF_SB_EEEEEEEvNS4_8identityESY_S18_vS19_EENS_8epilogue10collective18CollectiveEpilogueINS1B_23Sm100TmaWarpSpecializedILi4ELi2ELi32ELb1ELb0EEEJSG_NS5_IJNSR_ISE_SB_EENSR_INSA_ILi32EEESB_EEEEESH_SI_SH_SI_NS1B_6fusion15FusionCallbacksIS1F_NS1K_17LinCombPerRowBiasISH_fSH_SH_fLi8ELNS_15FloatRoundStyleE2EEESG_S1J_JEEENS4_5SM1004TMEM4LOAD26SM100_TMEM_LOAD_32dp32b32xESY_NSZ_INS10_ILi2ELi4ELi3EEES13_NSR_INS5_IJS14_S1H_EEENS5_IJS1H_SB_EEEEEEENS4_39AutoVectorizingCopyWithAssumedAlignmentILi128EEENS4_14SM90_TMA_STOREES1Y_S20_S20_EEEvvEEEEvNT_6ParamsE,@function
        .size           _ZN7cutlass13device_kernelINS_4gemm6kernel13GemmUniversalIN4cute5tupleIJiiiiEEENS1_10collective13CollectiveMmaINS1_35MainloopSm100TmaUmmaWarpSpecializedILi6ELi2ELi4ENS5_IJNS4_1CILi1EEESB_SB_EEEEENS5_IJNSA_ILi128EEESE_NSA_ILi64EEEEEENS_6half_tENS5_IJlSB_lEEESH_SI_NS4_8TiledMMAINS4_8MMA_AtomIJNS4_20SM100_MMA_F16BF16_SSISH_SH_fLi128ELi128ELNS4_4UMMA5MajorE0ELSN_0ELNSM_7ScaleInE0ELSO_0EEEEEENS4_6LayoutISC_NS5_IJNSA_ILi0EEESS_SS_EEEEENS5_IJNS4_10UnderscoreESV_SV_EEEEENS4_13SM90_TMA_LOADENS4_14ComposedLayoutINS4_7SwizzleILi3ELi4ELi3EEENS4_18smem_ptr_flag_bitsILi16EEENSR_INS5_IJNSA_ILi8EEESF_EEENS5_IJSF_SB_EEEEEEEvNS4_8identityESY_S18_vS19_EENS_8epilogue10collective18CollectiveEpilogueINS1B_23Sm100TmaWarpSpecializedILi4ELi2ELi32ELb1ELb0EEEJSG_NS5_IJNSR_ISE_SB_EENSR_INSA_ILi32EEESB_EEEEESH_SI_SH_SI_NS1B_6fusion15FusionCallbacksIS1F_NS1K_17LinCombPerRowBiasISH_fSH_SH_fLi8ELNS_15FloatRoundStyleE2EEESG_S1J_JEEENS4_5SM1004TMEM4LOAD26SM100_TMEM_LOAD_32dp32b32xESY_NSZ_INS10_ILi2ELi4ELi3EEES13_NSR_INS5_IJS14_S1H_EEENS5_IJS1H_SB_EEEEEEENS4_39AutoVectorizingCopyWithAssumedAlignmentILi128EEENS4_14SM90_TMA_STOREES1Y_S20_S20_EEEvvEEEEvNT_6ParamsE,(.L_x_183 - _ZN7cutlass13device_kernelINS_4gemm6kernel13GemmUniversalIN4cute5tupleIJiiiiEEENS1_10collective13CollectiveMmaINS1_35MainloopSm100TmaUmmaWarpSpecializedILi6ELi2ELi4ENS5_IJNS4_1CILi1EEESB_SB_EEEEENS5_IJNSA_ILi128EEESE_NSA_ILi64EEEEEENS_6half_tENS5_IJlSB_lEEESH_SI_NS4_8TiledMMAINS4_8MMA_AtomIJNS4_20SM100_MMA_F16BF16_SSISH_SH_fLi128ELi128ELNS4_4UMMA5MajorE0ELSN_0ELNSM_7ScaleInE0ELSO_0EEEEEENS4_6LayoutISC_NS5_IJNSA_ILi0EEESS_SS_EEEEENS5_IJNS4_10UnderscoreESV_SV_EEEEENS4_13SM90_TMA_LOADENS4_14ComposedLayoutINS4_7SwizzleILi3ELi4ELi3EEENS4_18smem_ptr_flag_bitsILi16EEENSR_INS5_IJNSA_ILi8EEESF_EEENS5_IJSF_SB_EEEEEEEvNS4_8identityESY_S18_vS19_EENS_8epilogue10collective18CollectiveEpilogueINS1B_23Sm100TmaWarpSpecializedILi4ELi2ELi32ELb1ELb0EEEJSG_NS5_IJNSR_ISE_SB_EENSR_INSA_ILi32EEESB_EEEEESH_SI_SH_SI_NS1B_6fusion15FusionCallbacksIS1F_NS1K_17LinCombPerRowBiasISH_fSH_SH_fLi8ELNS_15FloatRoundStyleE2EEESG_S1J_JEEENS4_5SM1004TMEM4LOAD26SM100_TMEM_LOAD_32dp32b32xESY_NSZ_INS10_ILi2ELi4ELi3EEES13_NSR_INS5_IJS14_S1H_EEENS5_IJS1H_SB_EEEEEEENS4_39AutoVectorizingCopyWithAssumedAlignmentILi128EEENS4_14SM90_TMA_STOREES1Y_S20_S20_EEEvvEEEEvNT_6ParamsE)
        .other          _ZN7cutlass13device_kernelINS_4gemm6kernel13GemmUniversalIN4cute5tupleIJiiiiEEENS1_10collective13CollectiveMmaINS1_35MainloopSm100TmaUmmaWarpSpecializedILi6ELi2ELi4ENS5_IJNS4_1CILi1EEESB_SB_EEEEENS5_IJNSA_ILi128EEESE_NSA_ILi64EEEEEENS_6half_tENS5_IJlSB_lEEESH_SI_NS4_8TiledMMAINS4_8MMA_AtomIJNS4_20SM100_MMA_F16BF16_SSISH_SH_fLi128ELi128ELNS4_4UMMA5MajorE0ELSN_0ELNSM_7ScaleInE0ELSO_0EEEEEENS4_6LayoutISC_NS5_IJNSA_ILi0EEESS_SS_EEEEENS5_IJNS4_10UnderscoreESV_SV_EEEEENS4_13SM90_TMA_LOADENS4_14ComposedLayoutINS4_7SwizzleILi3ELi4ELi3EEENS4_18smem_ptr_flag_bitsILi16EEENSR_INS5_IJNSA_ILi8EEESF_EEENS5_IJSF_SB_EEEEEEEvNS4_8identityESY_S18_vS19_EENS_8epilogue10collective18CollectiveEpilogueINS1B_23Sm100TmaWarpSpecializedILi4ELi2ELi32ELb1ELb0EEEJSG_NS5_IJNSR_ISE_SB_EENSR_INSA_ILi32EEESB_EEEEESH_SI_SH_SI_NS1B_6fusion15FusionCallbacksIS1F_NS1K_17LinCombPerRowBiasISH_fSH_SH_fLi8ELNS_15FloatRoundStyleE2EEESG_S1J_JEEENS4_5SM1004TMEM4LOAD26SM100_TMEM_LOAD_32dp32b32xESY_NSZ_INS10_ILi2ELi4ELi3EEES13_NSR_INS5_IJS14_S1H_EEENS5_IJS1H_SB_EEEEEEENS4_39AutoVectorizingCopyWithAssumedAlignmentILi128EEENS4_14SM90_TMA_STOREES1Y_S20_S20_EEEvvEEEEvNT_6ParamsE,@"STO_CUDA_ENTRY STV_DEFAULT"
_ZN7cutlass13device_kernelINS_4gemm6kernel13GemmUniversalIN4cute5tupleIJiiiiEEENS1_10collective13CollectiveMmaINS1_35MainloopSm100TmaUmmaWarpSpecializedILi6ELi2ELi4ENS5_IJNS4_1CILi1EEESB_SB_EEEEENS5_IJNSA_ILi128EEESE_NSA_ILi64EEEEEENS_6half_tENS5_IJlSB_lEEESH_SI_NS4_8TiledMMAINS4_8MMA_AtomIJNS4_20SM100_MMA_F16BF16_SSISH_SH_fLi128ELi128ELNS4_4UMMA5MajorE0ELSN_0ELNSM_7ScaleInE0ELSO_0EEEEEENS4_6LayoutISC_NS5_IJNSA_ILi0EEESS_SS_EEEEENS5_IJNS4_10UnderscoreESV_SV_EEEEENS4_13SM90_TMA_LOADENS4_14ComposedLayoutINS4_7SwizzleILi3ELi4ELi3EEENS4_18smem_ptr_flag_bitsILi16EEENSR_INS5_IJNSA_ILi8EEESF_EEENS5_IJSF_SB_EEEEEEEvNS4_8identityESY_S18_vS19_EENS_8epilogue10collective18CollectiveEpilogueINS1B_23Sm100TmaWarpSpecializedILi4ELi2ELi32ELb1ELb0EEEJSG_NS5_IJNSR_ISE_SB_EENSR_INSA_ILi32EEESB_EEEEESH_SI_SH_SI_NS1B_6fusion15FusionCallbacksIS1F_NS1K_17LinCombPerRowBiasISH_fSH_SH_fLi8ELNS_15FloatRoundStyleE2EEESG_S1J_JEEENS4_5SM1004TMEM4LOAD26SM100_TMEM_LOAD_32dp32b32xESY_NSZ_INS10_ILi2ELi4ELi3EEES13_NSR_INS5_IJS14_S1H_EEENS5_IJS1H_SB_EEEEEEENS4_39AutoVectorizingCopyWithAssumedAlignmentILi128EEENS4_14SM90_TMA_STOREES1Y_S20_S20_EEEvvEEEEvNT_6ParamsE:
[----:B------:R-:W1:Y:S01]  /*0000*/  LDC R1, c[0x0][0x37c] ;  /* 0x0000df00ff017b82 */ /* 0x000e620000000800 */
[----:B------:R-:W2:Y:S01]  /*0010*/  S2R R109, SR_TID.X ;  /* 0x00000000006d7919 */ /* 0x000ea20000002100 */
[----:B------:R-:W3:Y:S01]  /*0020*/  LDCU.64 UR6, c[0x0][0x890] ;  /* 0x00011200ff0677ac */ /* 0x000ee20008000a00 */
[----:B------:R-:W-:Y:S01]  /*0030*/  PRMT R94, RZ, 0x7610, R94 ;  /* 0x00007610ff5e7816 */ /* 0x000fe2000000005e */
[----:B------:R-:W4:Y:S01]  /*0040*/  LDCU.64 UR46, c[0x0][0x358] ;  /* 0x00006b00ff2e77ac */ /* 0x000f220008000a00 */
[----:B------:R-:W-:Y:S02]  /*0050*/  ELECT P5, URZ, PT ;  /* 0x0000000000ff782f */ /* 0x000fe400038a0000 */
[----:B---3--:R-:W-:-:S04]  /*0060*/  ISETP.NE.U32.AND P0, PT, RZ, UR6, PT ;  /* 0x00000006ff007c0c */ /* 0x008fc8000bf05070 */
[----:B------:R-:W-:Y:S02]  /*0070*/  ISETP.NE.AND.EX P1, PT, RZ, UR7, PT, P0 ;  /* 0x00000007ff007c0c */ /* 0x000fe4000bf25300 */
[----:B--2---:R-:W-:-:S05]  /*0080*/  SHF.R.U32.HI R99, RZ, 0x5, R109 ;  /* 0x00000005ff637819 */ /* 0x004fca000001166d */
[----:B------:R-:W2:Y:S02]  /*0090*/  SHFL.IDX PT, R0, R99, RZ, 0x1f ;  /* 0x00001fff63007589 */ /* 0x000ea400000e0000 */
[----:B--2---:R-:W-:-:S04]  /*00a0*/  R2UR UR8, R0 ;  /* 0x00000000000872ca */ /* 0x004fc800000e0000 */
[----:B-1--4-:R-:W-:Y:S05]  /*00b0*/  @P1 BRA `(.L_x_0) ;  /* 0x00000000002c1947 */ /* 0x012fea0003800000 */
[----:B------:R-:W1:Y:S02]  /*00c0*/  LDCU.64 UR4, c[0x0][0x888] ;  /* 0x00011100ff0477ac */ /* 0x000e640008000a00 */
[----:B-1----:R-:W-:-:S04]  /*00d0*/  UISETP.NE.U32.AND UP0, UPT, UR4, URZ, UPT ;  /* 0x000000ff0400728c */ /* 0x002fc8000bf05070 */
[----:B------:R-:W-:-:S09]  /*00e0*/  UISETP.NE.AND.EX UP0, UPT, UR5, URZ, UPT, UP0 ;  /* 0x000000ff0500728c */ /* 0x000fd2000bf05300 */
[----:B------:R-:W-:Y:S05]  /*00f0*/  BRA.U !UP0, `(.L_x_1) ;  /* 0x0000000108107547 */ /* 0x000fea000b800000 */
[----:B------:R-:W1:Y:S02]  /*0100*/  LDC.64 R2, c[0x0][0x888] ;  /* 0x00022200ff027b82 */ /* 0x000e640000000a00 */
[----:B-1----:R1:W5:Y:S01]  /*0110*/  LDG.E R49, desc[UR46][R2.64] ;  /* 0x0000002e02317981 */ /* 0x002362000c1e1900 */
[----:B------:R-:W-:Y:S01]  /*0120*/  HFMA2 R94, -RZ, RZ, 0, 5.9604644775390625e-08 ;  /* 0x00000001ff5e7431 */ /* 0x000fe200000001ff */
[----:B------:R-:W-:Y:S05]  /*0130*/  BRA `(.L_x_0) ;  /* 0x00000000000c7947 */ /* 0x000fea0003800000 */
.L_x_1:
[----:B------:R-:W1:Y:S01]  /*0140*/  LDCU UR4, c[0x0][0x880] ;  /* 0x00011000ff0477ac */ /* 0x000e620008000800 */
[----:B------:R-:W-:Y:S01]  /*0150*/  HFMA2 R94, -RZ, RZ, 0, 5.9604644775390625e-08 ;  /* 0x00000001ff5e7431 */ /* 0x000fe200000001ff */
[----:B-1----:R-:W-:-:S07]  /*0160*/  MOV R49, UR4 ;  /* 0x0000000400317c02 */ /* 0x002fce0008000f00 */
.L_x_0:
[----:B------:R-:W2:Y:S02]  /*0170*/  LDCU.64 UR4, c[0x0][0x8b0] ;  /* 0x00011600ff0477ac */ /* 0x000ea40008000a00 */
[----:B--2---:R-:W-:-:S04]  /*0180*/  UISETP.NE.U32.AND UP0, UPT, UR4, URZ, UPT ;  /* 0x000000ff0400728c */ /* 0x004fc8000bf05070 */
[----:B------:R-:W-:-:S09]  /*0190*/  UISETP.NE.AND.EX UP0, UPT, UR5, URZ, UPT, UP0 ;  /* 0x000000ff0500728c */ /* 0x000fd2000bf05300 */
[----:B------:R-:W-:Y:S05]  /*01a0*/  BRA.U UP0, `(.L_x_2) ;  /* 0x0000000100247547 */ /* 0x000fea000b800000 */
[----:B------:R-:W2:Y:S02]  /*01b0*/  LDCU.64 UR4, c[0x0][0x8a8] ;  /* 0x00011500ff0477ac */ /* 0x000ea40008000a00 */
[----:B--2---:R-:W-:-:S04]  /*01c0*/  UISETP.NE.U32.AND UP0, UPT, UR4, URZ, UPT ;  /* 0x000000ff0400728c */ /* 0x004fc8000bf05070 */
[----:B------:R-:W-:-:S09]  /*01d0*/  UISETP.NE.AND.EX UP0, UPT, UR5, URZ, UPT, UP0 ;  /* 0x000000ff0500728c */ /* 0x000fd2000bf05300 */
[----:B------:R-:W-:Y:S05]  /*01e0*/  BRA.U !UP0, `(.L_x_3) ;  /* 0x00000001080c7547 */ /* 0x000fea000b800000 */
[----:B-1----:R-:W1:Y:S02]  /*01f0*/  LDC.64 R2, c[0x0][0x8a8] ;  /* 0x00022a00ff027b82 */ /* 0x002e640000000a00 */
[----:B-1----:R2:W5:Y:S01]  /*0200*/  LDG.E R47, desc[UR46][R2.64] ;  /* 0x0000002e022f7981 */ /* 0x002562000c1e1900 */
[----:B------:R-:W-:Y:S05]  /*0210*/  BRA `(.L_x_2) ;  /* 0x0000000000087947 */ /* 0x000fea0003800000 */
.L_x_3:
[----:B------:R-:W2:Y:S02]  /*0220*/  LDCU UR4, c[0x0][0x8a0] ;  /* 0x00011400ff0477ac */ /* 0x000ea40008000800 */
[----:B--2---:R-:W-:Y:S02]  /*0230*/  MOV R47, UR4 ;  /* 0x00000004002f7c02 */ /* 0x004fe40008000f00 */
.L_x_2:
[----:B------:R-:W-:Y:S01]  /*0240*/  IMAD.U32 R0, RZ, RZ, UR8 ;  /* 0x00000008ff007e24 */ /* 0x000fe2000f8e00ff */
[----:B------:R-:W-:Y:S04]  /*0250*/  BSSY.RECONVERGENT B0, `(.L_x_4) ;  /* 0x000000c000007945 */ /* 0x000fe80003800200 */
[C---:B------:R-:W-:Y:S02]  /*0260*/  ISETP.NE.OR P2, PT, R0.reuse, 0x1, !P5 ;  /* 0x000000010000780c */ /* 0x040fe40006f45670 */
[----:B------:R-:W-:-:S11]  /*0270*/  ISETP.NE.OR P1, PT, R0, 0x3, !P5 ;  /* 0x000000030000780c */ /* 0x000fd60006f25670 */
[----:B------:R-:W-:Y:S05]  /*0280*/  @P2 BRA `(.L_x_5) ;  /* 0x0000000000202947 */ /* 0x000fea0003800000 */
[----:B------:R-:W3:Y:S02]  /*0290*/  LDCU.64 UR4, c[0x0][0x348] ;  /* 0x00006900ff0477ac */ /* 0x000ee40008000a00 */
[----:B---3--:R-:W-:Y:S02]  /*02a0*/  UIADD3 UR10, UP1, UPT, UR4, 0x80, URZ ;  /* 0x00000080040a7890 */ /* 0x008fe4000ff3e0ff */
[----:B------:R-:W-:Y:S02]  /*02b0*/  UIADD3 UR4, UP0, UPT, UR4, 0x180, URZ ;  /* 0x0000018004047890 */ /* 0x000fe4000ff1e0ff */
[----:B------:R-:W-:Y:S02]  /*02c0*/  UIADD3.X UR11, UPT, UPT, URZ, UR5, URZ, UP1, !UPT ;  /* 0x00000005ff0b7290 */ /* 0x000fe40008ffe4ff */
[----:B------:R-:W-:-:S07]  /*02d0*/  UIADD3.X UR5, UPT, UPT, URZ, UR5, URZ, UP0, !UPT ;  /* 0x00000005ff057290 */ /* 0x000fce00087fe4ff */
[----:B------:R3:W-:Y:S02]  /*02e0*/  UTMACCTL.PF [UR10] ;  /* 0x000000000a0079b9 */ /* 0x0007e40008040000 */
[----:B------:R3:W-:Y:S02]  /*02f0*/  UTMACCTL.PF [UR4] ;  /* 0x00000000040079b9 */ /* 0x0007e40008040000 */
[----:B---3--:R-:W-:Y:S01]  /*0300*/  NOP ;  /* 0x0000000000007918 */ /* 0x008fe20000000000 */
.L_x_5:
[----:B------:R-:W-:Y:S05]  /*0310*/  BSYNC.RECONVERGENT B0 ;  /* 0x0000000000007941 */ /* 0x000fea0003800200 */
.L_x_4:
[----:B------:R-:W-:Y:S04]  /*0320*/  BSSY.RECONVERGENT B0, `(.L_x_6) ;  /* 0x000000a000007945 */ /* 0x000fe80003800200 */
        /* <DEDUP_REMOVED lines=9> */
.L_x_7:
[----:B------:R-:W-:Y:S05]  /*03c0*/  BSYNC.RECONVERGENT B0 ;  /* 0x0000000000007941 */ /* 0x000fea0003800200 */
.L_x_6:
[----:B------:R-:W3:Y:S01]  /*03d0*/  LDCU.64 UR4, c[0x0][0x888] ;  /* 0x00011100ff0477ac */ /* 0x000ee20008000a00 */
[----:B------:R-:W-:Y:S01]  /*03e0*/  ISETP.NE.AND.EX P0, PT, RZ, UR7, PT, P0 ;  /* 0x00000007ff007c0c */ /* 0x000fe2000bf05300 */
[----:B------:R-:W-:Y:S02]  /*03f0*/  UPLOP3.LUT UP1, UPT, UPT, UPT, UPT, 0x80, 0x8 ;  /* 0x000000000008789c */ /* 0x000fe40003f2f070 */
[----:B---3--:R-:W-:-:S04]  /*0400*/  UISETP.NE.U32.AND UP3, UPT, UR4, URZ, UPT ;  /* 0x000000ff0400728c */ /* 0x008fc8000bf65070 */
[----:B------:R-:W-:-:S06]  /*0410*/  UISETP.NE.AND.EX UP3, UPT, UR5, URZ, UPT, UP3 ;  /* 0x000000ff0500728c */ /* 0x000fcc000bf65330 */
[----:B------:R-:W-:-:S13]  /*0420*/  PLOP3.LUT P1, PT, PT, PT, UP3, 0x80, 0x8 ;  /* 0x000000000008781c */ /* 0x000fda0003f2f038 */
[----:B------:R-:W-:Y:S05]  /*0430*/  @P1 BRA P0, `(.L_x_8) ;  /* 0x0000000000201947 */ /* 0x000fea0000000000 */
[----:B------:R-:W-:Y:S01]  /*0440*/  UISETP.NE.U32.AND UP1, UPT, UR6, URZ, UPT ;  /* 0x000000ff0600728c */ /* 0x000fe2000bf25070 */
[----:B-----5:R-:W-:Y:S01]  /*0450*/  FSETP.NEU.AND P0, PT, R49, RZ, PT ;  /* 0x000000ff3100720b */ /* 0x020fe20003f0d000 */
[----:B------:R-:W-:Y:S02]  /*0460*/  USEL UR4, URZ, 0xffffffff, UP3 ;  /* 0xffffffffff047887 */ /* 0x000fe40009800000 */
[----:B------:R-:W-:-:S10]  /*0470*/  UISETP.NE.AND.EX UP1, UPT, UR7, URZ, UPT, UP1 ;  /* 0x000000ff0700728c */ /* 0x000fd4000bf25310 */
[----:B------:R-:W-:Y:S01]  /*0480*/  VOTEU.ANY UP0, P0 ;  /* 0x0000000000ff7886 */ /* 0x000fe20000000100 */
[----:B------:R-:W-:-:S04]  /*0490*/  @!UP1 USEL UR4, URZ, 0xffffffff, UP0 ;  /* 0xffffffffff049887 */ /* 0x000fc80008000000 */
[----:B------:R-:W-:-:S04]  /*04a0*/  ULOP3.LUT UR4, UR4, 0x1, URZ, 0xc0, !UPT ;  /* 0x0000000104047892 */ /* 0x000fc8000f8ec0ff */
[----:B------:R-:W-:-:S11]  /*04b0*/  UISETP.NE.U32.AND UP1, UPT, UR4, 0x1, UPT ;  /* 0x000000010400788c */ /* 0x000fd6000bf25070 */
.L_x_8:
[----:B-12---:R-:W1:Y:S01]  /*04c0*/  SHFL.IDX PT, R2, R99, RZ, 0x1f ;  /* 0x00001fff63027589 */ /* 0x006e6200000e0000 */
[----:B------:R-:W-:-:S04]  /*04d0*/  UISETP.NE.AND UP0, UPT, UR8, 0x2, UPT ;  /* 0x000000020800788c */ /* 0x000fc8000bf05270 */
[----:B------:R-:W-:Y:S01]  /*04e0*/  USEL UR13, URZ, 0x1, UP0 ;  /* 0x00000001ff0d7887 */ /* 0x000fe20008000000 */
[----:B-1----:R-:W-:-:S13]  /*04f0*/  ISETP.NE.AND P0, PT, R2, RZ, PT ;  /* 0x000000ff0200720c */ /* 0x002fda0003f05270 */
[----:B------:R-:W-:Y:S05]  /*0500*/  @P0 BRA `(.L_x_9) ;  /* 0x0000000000580947 */ /* 0x000fea0003800000 */
[----:B------:R-:W1:Y:S01]  /*0510*/  S2UR UR5, SR_CgaCtaId ;  /* 0x00000000000579c3 */ /* 0x000e620000008800 */
[----:B------:R-:W-:Y:S01]  /*0520*/  UMOV UR6, 0x400 ;  /* 0x0000040000067882 */ /* 0x000fe20000000000 */
[----:B------:R-:W-:Y:S01]  /*0530*/  UMOV UR4, 0x1 ;  /* 0x0000000100047882 */ /* 0x000fe20000000000 */
[----:B------:R-:W-:Y:S01]  /*0540*/  ELECT P0, URZ, PT ;  /* 0x0000000000ff782f */ /* 0x000fe20003800000 */
[----:B-1----:R-:W-:Y:S02]  /*0550*/  ULEA UR5, UR5, UR6, 0x18 ;  /* 0x0000000605057291 */ /* 0x002fe4000f8ec0ff */
[----:B------:R-:W-:-:S04]  /*0560*/  UIADD3 UR6, UPT, UPT, -UR4, 0x100000, URZ ;  /* 0x0010000004067890 */ /* 0x000fc8000fffe1ff */
[----:B------:R-:W-:Y:S02]  /*0570*/  USHF.L.U32 UR7, UR6, 0xb, URZ ;  /* 0x0000000b06077899 */ /* 0x000fe400080006ff */
[----:B------:R-:W-:Y:S01]  /*0580*/  USHF.L.U32 UR6, UR6, 0x1, URZ ;  /* 0x0000000106067899 */ /* 0x000fe200080006ff */
[----:B------:R-:W1:Y:S11]  /*0590*/  FENCE.VIEW.ASYNC.S ;  /* 0x00000000000073c6 */ /* 0x000e760000000000 */
[----:B-1----:R1:W2:Y:S01]  /*05a0*/  SYNCS.EXCH.64 URZ, [UR5], UR6 ;  /* 0x0000000605ff75b2 */ /* 0x0022a20008000100 */
[----:B------:R1:W3:Y:S01]  /*05b0*/  SYNCS.EXCH.64 URZ, [UR5+0x30], UR6 ;  /* 0x0000300605ff75b2 */ /* 0x0002e20008000100 */
[----:B------:R1:W4:Y:S01]  /*05c0*/  SYNCS.EXCH.64 URZ, [UR5+0x8], UR6 ;  /* 0x0000080605ff75b2 */ /* 0x0003220008000100 */
[----:B------:R1:W1:Y:S01]  /*05d0*/  SYNCS.EXCH.64 URZ, [UR5+0x38], UR6 ;  /* 0x0000380605ff75b2 */ /* 0x0002620008000100 */
        /* <DEDUP_REMOVED lines=8> */
[----:B------:R-:W-:Y:S01]  /*0660*/  NOP ;  /* 0x0000000000007918 */ /* 0x000fe20000000000 */
.L_x_9:
[----:B------:R-:W2:Y:S01]  /*0670*/  SHFL.IDX PT, R2, R99, RZ, 0x1f ;  /* 0x00001fff63027589 */ /* 0x000ea200000e0000 */
[----:B------:R-:W-:Y:S01]  /*0680*/  NOP ;  /* 0x0000000000007918 */ /* 0x000fe20000000000 */
[----:B--2---:R-:W-:-:S13]  /*0690*/  ISETP.NE.AND P0, PT, R2, 0x1, PT ;  /* 0x000000010200780c */ /* 0x004fda0003f05270 */
[----:B------:R-:W-:Y:S05]  /*06a0*/  @P0 BRA `(.L_x_10) ;  /* 0x0000000000580947 */ /* 0x000fea0003800000 */
[----:B-1----:R-:W1:Y:S01]  /*06b0*/  S2UR UR6, SR_CgaCtaId ;  /* 0x00000000000679c3 */ /* 0x002e620000008800 */
[----:B------:R-:W-:Y:S01]  /*06c0*/  UMOV UR7, 0x400 ;  /* 0x0000040000077882 */ /* 0x000fe20000000000 */
[----:B------:R-:W-:Y:S01]  /*06d0*/  UMOV UR5, 0x20 ;  /* 0x0000002000057882 */ /* 0x000fe20000000000 */
[----:B------:R-:W-:Y:S01]  /*06e0*/  UMOV UR4, 0x80 ;  /* 0x0000008000047882 */ /* 0x000fe20000000000 */
[----:B------:R-:W-:-:S04]  /*06f0*/  UIADD3 UR10, UPT, UPT, -UR5, 0x100000, URZ ;  /* 0x00100000050a7890 */ /* 0x000fc8000fffe1ff */
[----:B------:R-:W-:Y:S02]  /*0700*/  USHF.L.U32 UR11, UR10, 0xb, URZ ;  /* 0x0000000b0a0b7899 */ /* 0x000fe400080006ff */
[----:B------:R-:W-:Y:S02]  /*0710*/  USHF.L.U32 UR10, UR10, 0x1, URZ ;  /* 0x000000010a0a7899 */ /* 0x000fe400080006ff */
[----:B------:R-:W-:-:S04]  /*0720*/  UIADD3 UR4, UPT, UPT, -UR4, 0x100000, URZ ;  /* 0x0010000004047890 */ /* 0x000fc8000fffe1ff */
[----:B------:R-:W-:Y:S02]  /*0730*/  USHF.L.U32 UR5, UR4, 0xb, URZ ;  /* 0x0000000b04057899 */ /* 0x000fe400080006ff */
[----:B------:R-:W-:Y:S01]  /*0740*/  USHF.L.U32 UR4, UR4, 0x1, URZ ;  /* 0x0000000104047899 */ /* 0x000fe200080006ff */
[----:B------:R-:W-:Y:S01]  /*0750*/  ELECT P0, URZ, PT ;  /* 0x0000000000ff782f */ /* 0x000fe20003800000 */
[----:B-1----:R-:W-:Y:S01]  /*0760*/  ULEA UR6, UR6, UR7, 0x18 ;  /* 0x0000000706067291 */ /* 0x002fe2000f8ec0ff */
[----:B------:R-:W1:Y:S11]  /*0770*/  FENCE.VIEW.ASYNC.S ;  /* 0x00000000000073c6 */ /* 0x000e760000000000 */
[----:B-1----:R2:W1:Y:S01]  /*0780*/  SYNCS.EXCH.64 URZ, [UR6+0x60], UR10 ;  /* 0x0000600a06ff75b2 */ /* 0x0024620008000100 */
[----:B------:R2:W1:Y:S01]  /*0790*/  SYNCS.EXCH.64 URZ, [UR6+0x80], UR4 ;  /* 0x0000800406ff75b2 */ /* 0x0004620008000100 */
[----:B------:R2:W1:Y:S01]  /*07a0*/  SYNCS.EXCH.64 URZ, [UR6+0x68], UR10 ;  /* 0x0000680a06ff75b2 */ /* 0x0004620008000100 */
[----:B------:R2:W1:Y:S01]  /*07b0*/  SYNCS.EXCH.64 URZ, [UR6+0x88], UR4 ;  /* 0x0000880406ff75b2 */ /* 0x0004620008000100 */
[----:B------:R2:W1:Y:S01]  /*07c0*/  SYNCS.EXCH.64 URZ, [UR6+0x70], UR10 ;  /* 0x0000700a06ff75b2 */ /* 0x0004620008000100 */
[----:B------:R2:W1:Y:S01]  /*07d0*/  SYNCS.EXCH.64 URZ, [UR6+0x90], UR4 ;  /* 0x0000900406ff75b2 */ /* 0x0004620008000100 */
[----:B------:R2:W1:Y:S01]  /*07e0*/  SYNCS.EXCH.64 URZ, [UR6+0x78], UR10 ;  /* 0x0000780a06ff75b2 */ /* 0x0004620008000100 */
[----:B------:R2:W1:Y:S02]  /*07f0*/  SYNCS.EXCH.64 URZ, [UR6+0x98], UR4 ;  /* 0x0000980406ff75b2 */ /* 0x0004640008000100 */
[----:B--2---:R-:W-:Y:S01]  /*0800*/  NOP ;  /* 0x0000000000007918 */ /* 0x004fe20000000000 */
.L_x_10:
[----:B------:R-:W2:Y:S01]  /*0810*/  SHFL.IDX PT, R2, R99, RZ, 0x1f ;  /* 0x00001fff63027589 */ /* 0x000ea200000e0000 */
[----:B------:R-:W-:Y:S01]  /*0820*/  NOP ;  /* 0x0000000000007918 */ /* 0x000fe20000000000 */
[----:B--2---:R-:W-:-:S13]  /*0830*/  ISETP.NE.AND P0, PT, R2, 0x3, PT ;  /* 0x000000030200780c */ /* 0x004fda0003f05270 */
[----:B------:R-:W-:Y:S05]  /*0840*/  @P0 BRA `(.L_x_11) ;  /* 0x0000000000300947 */ /* 0x000fea0003800000 */
[----:B-1----:R-:W1:Y:S01]  /*0850*/  S2UR UR5, SR_CgaCtaId ;  /* 0x00000000000579c3 */ /* 0x002e620000008800 */
        /* <DEDUP_REMOVED lines=8> */
[----:B-1----:R2:W1:Y:S01]  /*08e0*/  SYNCS.EXCH.64 URZ, [UR5+0xa0], UR6 ;  /* 0x0000a00605ff75b2 */ /* 0x0024620008000100 */
[----:B------:R2:W1:Y:S02]  /*08f0*/  SYNCS.EXCH.64 URZ, [UR5+0xa8], UR6 ;  /* 0x0000a80605ff75b2 */ /* 0x0004640008000100 */
[----:B--2---:R-:W-:Y:S01]  /*0900*/  NOP ;  /* 0x0000000000007918 */ /* 0x004fe20000000000 */
.L_x_11:
[----:B------:R-:W2:Y:S01]  /*0910*/  SHFL.IDX PT, R2, R99, RZ, 0x1f ;  /* 0x00001fff63027589 */ /* 0x000ea200000e0000 */
[----:B------:R-:W-:Y:S01]  /*0920*/  NOP ;  /* 0x0000000000007918 */ /* 0x000fe20000000000 */
[----:B--2---:R-:W-:-:S13]  /*0930*/  ISETP.NE.AND P0, PT, R2, 0x4, PT ;  /* 0x000000040200780c */ /* 0x004fda0003f05270 */
[----:B------:R-:W-:Y:S05]  /*0940*/  @P0 BRA `(.L_x_12) ;  /* 0x00000000004c0947 */ /* 0x000fea0003800000 */
[----:B-1----:R-:W1:Y:S01]  /*0950*/  S2UR UR5, SR_CgaCtaId ;  /* 0x00000000000579c3 */ /* 0x002e620000008800 */
[----:B------:R-:W-:Y:S01]  /*0960*/  UMOV UR7, 0x100 ;  /* 0x0000010000077882 */ /* 0x000fe20000000000 */
[----:B------:R-:W-:Y:S01]  /*0970*/  UMOV UR6, 0x400 ;  /* 0x0000040000067882 */ /* 0x000fe20000000000 */
[----:B------:R-:W-:Y:S01]  /*0980*/  USEL UR7, UR7, 0xe0, UP1 ;  /* 0x000000e007077887 */ /* 0x000fe20008800000 */
[----:B------:R-:W-:Y:S01]  /*0990*/  UMOV UR4, 0x1 ;  /* 0x0000000100047882 */ /* 0x000fe20000000000 */
[----:B------:R-:W-:Y:S01]  /*09a0*/  ELECT P0, URZ, PT ;  /* 0x0000000000ff782f */ /* 0x000fe20003800000 */
[----:B------:R-:W-:-:S04]  /*09b0*/  UIADD3 UR10, UPT, UPT, -UR4, 0x100000, URZ ;  /* 0x00100000040a7890 */ /* 0x000fc8000fffe1ff */
[----:B------:R-:W-:Y:S02]  /*09c0*/  USHF.L.U32 UR11, UR10, 0xb, URZ ;  /* 0x0000000b0a0b7899 */ /* 0x000fe400080006ff */
[----:B------:R-:W-:Y:S02]  /*09d0*/  USHF.L.U32 UR10, UR10, 0x1, URZ ;  /* 0x000000010a0a7899 */ /* 0x000fe400080006ff */
[----:B-1----:R-:W-:Y:S02]  /*09e0*/  ULEA UR5, UR5, UR6, 0x18 ;  /* 0x0000000605057291 */ /* 0x002fe4000f8ec0ff */
[----:B------:R-:W-:-:S04]  /*09f0*/  UIADD3 UR6, UPT, UPT, -UR7, 0x100000, URZ ;  /* 0x0010000007067890 */ /* 0x000fc8000fffe1ff */
[----:B------:R-:W-:Y:S02]  /*0a00*/  USHF.L.U32 UR7, UR6, 0xb, URZ ;  /* 0x0000000b06077899 */ /* 0x000fe400080006ff */
[----:B------:R-:W-:Y:S01]  /*0a10*/  USHF.L.U32 UR6, UR6, 0x1, URZ ;  /* 0x0000000106067899 */ /* 0x000fe200080006ff */
[----:B------:R-:W1:Y:S03]  /*0a20*/  FENCE.VIEW.ASYNC.S ;  /* 0x00000000000073c6 */ /* 0x000e660000000000 */
[----:B-1----:R2:W1:Y:S08]  /*0a30*/  SYNCS.EXCH.64 URZ, [UR5+0xb0], UR10 ;  /* 0x0000b00a05ff75b2 */ /* 0x0024700008000100 */
[----:B------:R2:W1:Y:S01]  /*0a40*/  SYNCS.EXCH.64 URZ, [UR5+0xc0], UR6 ;  /* 0x0000c00605ff75b2 */ /* 0x0004620008000100 */
[----:B------:R2:W1:Y:S01]  /*0a50*/  SYNCS.EXCH.64 URZ, [UR5+0xb8], UR10 ;  /* 0x0000b80a05ff75b2 */ /* 0x0004620008000100 */
[----:B------:R2:W1:Y:S02]  /*0a60*/  SYNCS.EXCH.64 URZ, [UR5+0xc8], UR6 ;  /* 0x0000c80605ff75b2 */ /* 0x0004640008000100 */
[----:B--2---:R-:W-:Y:S01]  /*0a70*/  NOP ;  /* 0x0000000000007918 */ /* 0x004fe20000000000 */
.L_x_12:
        /* <DEDUP_REMOVED lines=26> */
.L_x_13:
        /* <DEDUP_REMOVED lines=14> */
[----:B------:R2:W1:Y:S01]  /*0d00*/  SYNCS.EXCH.64 URZ, [UR5+0x120], UR6 ;  /* 0x0001200605ff75b2 */ /* 0x0004620008000100 */
[----:B------:R2:W1:Y:S01]  /*0d10*/  SYNCS.EXCH.64 URZ, [UR5+0x118], UR6 ;  /* 0x0001180605ff75b2 */ /* 0x0004620008000100 */
[----:B------:R2:W1:Y:S02]  /*0d20*/  SYNCS.EXCH.64 URZ, [UR5+0x128], UR6 ;  /* 0x0001280605ff75b2 */ /* 0x0004640008000100 */
[----:B--2---:R-:W-:Y:S01]  /*0d30*/  NOP ;  /* 0x0000000000007918 */ /* 0x004fe20000000000 */
.L_x_14:
[----:B-1----:R-:W1:Y:S01]  /*0d40*/  S2UR UR5, SR_CTAID.X ;  /* 0x00000000000579c3 */ /* 0x002e620000002500 */
[----:B------:R-:W-:-:S05]  /*0d50*/  CS2R.32 R93, SR_CgaSize ;  /* 0x00000000005d7805 */ /* 0x000fca0000008a00 */
[----:B------:R-:W-:-:S05]  /*0d60*/  IMAD R93, R93, -0xa0, RZ ;  /* 0xffffff605d5d7824 */ /* 0x000fca00078e02ff */
[----:B------:R-:W-:-:S14]  /*0d70*/  R2UR UR7, R93 ;  /* 0x000000005d0772ca */ /* 0x000fdc00000e0000 */
[----:B------:R-:W2:Y:S01]  /*0d80*/  LDCU UR7, c[0x0][UR7+0x2b0] ;  /* 0x00005600070777ac */ /* 0x000ea20008000800 */
[----:B------:R-:W-:Y:S01]  /*0d90*/  NOP ;  /* 0x0000000000007918 */ /* 0x000fe20000000000 */
[----:B------:R-:W-:-:S05]  /*0da0*/  CS2R.32 R93, SR_CgaSize ;  /* 0x00000000005d7805 */ /* 0x000fca0000008a00 */
[----:B------:R-:W-:-:S05]  /*0db0*/  IMAD R93, R93, -0xa0, RZ ;  /* 0xffffff605d5d7824 */ /* 0x000fca00078e02ff */
[----:B------:R-:W-:-:S14]  /*0dc0*/  R2UR UR6, R93 ;  /* 0x000000005d0672ca */ /* 0x000fdc00000e0000 */
[----:B------:R-:W3:Y:S01]  /*0dd0*/  LDCU UR6, c[0x0][UR6+0x2b4] ;  /* 0x00005680060677ac */ /* 0x000ee20008000800 */
[----:B------:R-:W4:Y:S08]  /*0de0*/  S2UR UR4, SR_CTAID.Y ;  /* 0x00000000000479c3 */ /* 0x000f300000002600 */
[----:B------:R-:W3:Y:S01]  /*0df0*/  LDC R10, c[0x0][0xb24] ;  /* 0x0002c900ff0a7b82 */ /* 0x000ee20000000800 */
[----:B-1----:R-:W-:-:S02]  /*0e00*/  I2FP.F32.U32 R93, UR5 ;  /* 0x00000005005d7c45 */ /* 0x002fc40008201000 */
[----:B------:R-:W-:-:S05]  /*0e10*/  CS2R.32 R3, SR_CgaSize ;  /* 0x0000000000037805 */ /* 0x000fca0000008a00 */
[----:B------:R-:W-:-:S06]  /*0e20*/  IMAD R3, R3, -0xa0, RZ ;  /* 0xffffff6003037824 */ /* 0x000fcc00078e02ff */
[----:B------:R-:W1:Y:S01]  /*0e30*/  LDC R3, c[0x0][R3+0x2a0] ;  /* 0x0000a80003037b82 */ /* 0x000e620000000800 */
[----:B------:R-:W-:Y:S01]  /*0e40*/  MOV R15, UR5 ;  /* 0x00000005000f7c02 */ /* 0x000fe20008000f00 */
[----:B--2---:R-:W-:Y:S01]  /*0e50*/  FMUL R93, R93, UR7 ;  /* 0x000000075d5d7c20 */ /* 0x004fe20008400000 */
[----:B----4-:R-:W-:Y:S02]  /*0e60*/  I2FP.F32.U32 R92, UR4 ;  /* 0x00000004005c7c45 */ /* 0x010fe40008201000 */
[----:B------:R-:W-:-:S05]  /*0e70*/  CS2R.32 R2, SR_CgaSize ;  /* 0x0000000000027805 */ /* 0x000fca0000008a00 */
[----:B------:R-:W-:-:S06]  /*0e80*/  IMAD R2, R2, -0xa0, RZ ;  /* 0xffffff6002027824 */ /* 0x000fcc00078e02ff */
[----:B------:R-:W2:Y:S01]  /*0e90*/  LDC R2, c[0x0][R2+0x2a4] ;  /* 0x0000a90002027b82 */ /* 0x000ea20000000800 */
[----:B------:R-:W-:Y:S01]  /*0ea0*/  MOV R14, UR4 ;  /* 0x00000004000e7c02 */ /* 0x000fe20008000f00 */
[----:B------:R-:W4:Y:S01]  /*0eb0*/  F2I.U32.TRUNC.NTZ R93, R93 ;  /* 0x0000005d005d7305 */ /* 0x000f22000020f000 */
[----:B---3--:R-:W-:-:S05]  /*0ec0*/  FMUL R92, R92, UR6 ;  /* 0x000000065c5c7c20 */ /* 0x008fca0008400000 */
[----:B------:R-:W-:Y:S01]  /*0ed0*/  BAR.SYNC.DEFER_BLOCKING 0x0 ;  /* 0x0000000000007b1d */ /* 0x000fe20000010000 */
[----:B------:R-:W-:-:S05]  /*0ee0*/  ISETP.GE.AND P0, PT, R10, 0x1, PT ;  /* 0x000000010a00780c */ /* 0x000fca0003f06270 */
[----:B------:R-:W3:Y:S02]  /*0ef0*/  F2I.U32.TRUNC.NTZ R92, R92 ;  /* 0x0000005c005c7305 */ /* 0x000ee4000020f000 */
[----:B------:R-:W2:Y:S01]  /*0f00*/  S2UR UR44, SR_CTAID.Z ;  /* 0x00000000002c79c3 */ /* 0x000ea20000002700 */
[----:B----4-:R-:W-:-:S05]  /*0f10*/  IADD3 R93, PT, PT, -R93, RZ, RZ ;  /* 0x000000ff5d5d7210 */ /* 0x010fca0007ffe1ff */
[----:B-1----:R-:W-:Y:S01]  /*0f20*/  IMAD R93, R3, R93, UR5 ;  /* 0x00000005035d7e24 */ /* 0x002fe2000f8e025d */
[----:B---3--:R-:W-:-:S05]  /*0f30*/  IADD3 R92, PT, PT, -R92, RZ, RZ ;  /* 0x000000ff5c5c7210 */ /* 0x008fca0007ffe1ff */
[----:B--2---:R-:W-:Y:S01]  /*0f40*/  IMAD R92, R2, R92, UR4 ;  /* 0x00000004025c7e24 */ /* 0x004fe2000f8e025c */
[----:B------:R-:W-:Y:S06]  /*0f50*/  @!P0 BRA `(.L_x_15) ;  /* 0x0000000000b88947 */ /* 0x000fec0003800000 */
[----:B------:R-:W1:Y:S01]  /*0f60*/  LDC.64 R4, c[0x0][0xb18] ;  /* 0x0002c600ff047b82 */ /* 0x000e620000000a00 */
[----:B------:R-:W-:-:S07]  /*0f70*/  ISETP.NE.AND P0, PT, R10, 0x1, PT ;  /* 0x000000010a00780c */ /* 0x000fce0003f05270 */
[----:B------:R-:W2:Y:S08]  /*0f80*/  LDC R9, c[0x0][0xb0c] ;  /* 0x0002c300ff097b82 */ /* 0x000eb00000000800 */
[----:B------:R-:W3:Y:S08]  /*0f90*/  LDC R12, c[0x0][0x370] ;  /* 0x0000dc00ff0c7b82 */ /* 0x000ef00000000800 */
[----:B------:R-:W4:Y:S01]  /*0fa0*/  LDC R11, c[0x0][0x374] ;  /* 0x0000dd00ff0b7b82 */ /* 0x000f220000000800 */
[----:B-1----:R-:W-:-:S07]  /*0fb0*/  ISETP.NE.AND P1, PT, R4, 0x1, PT ;  /* 0x000000010400780c */ /* 0x002fce0003f25270 */
[----:B------:R-:W3:Y:S01]  /*0fc0*/  LDC.64 R6, c[0x0][0xb10] ;  /* 0x0002c400ff067b82 */ /* 0x000ee20000000a00 */
[----:B--2---:R-:W-:-:S07]  /*0fd0*/  ISETP.NE.AND P2, PT, R9, 0x1, PT ;  /* 0x000000010900780c */ /* 0x004fce0003f45270 */
[----:B------:R-:W1:Y:S08]  /*0fe0*/  LDC R8, c[0x0][0xb20] ;  /* 0x0002c800ff087b82 */ /* 0x000e700000000800 */
[----:B------:R-:W2:Y:S01]  /*0ff0*/  LDC.64 R2, c[0x0][0xb28] ;  /* 0x0002ca00ff027b82 */ /* 0x000ea20000000a00 */
[----:B----4-:R-:W-:-:S04]  /*1000*/  IMAD.HI.U32 R13, R11, R5, RZ ;  /* 0x000000050b0d7227 */ /* 0x010fc800078e00ff */
[----:B------:R-:W-:-:S04]  /*1010*/  IMAD.HI.U32 R5, R14, R5, RZ ;  /* 0x000000050e057227 */ /* 0x000fc800078e00ff */
[----:B---3--:R-:W-:-:S05]  /*1020*/  IMAD.HI.U32 R16, R12, R6, RZ ;  /* 0x000000060c107227 */ /* 0x008fca00078e00ff */
[-C--:B------:R-:W-:Y:S01]  /*1030*/  @P2 SHF.R.U32.HI R12, RZ, R7.reuse, R16 ;  /* 0x00000007ff0c2219 */ /* 0x080fe20000011610 */
[----:B------:R-:W-:Y:S01]  /*1040*/  IMAD.HI.U32 R16, R15, R6, RZ ;  /* 0x000000060f107227 */ /* 0x000fe200078e00ff */
[-C--:B-1----:R-:W-:Y:S02]  /*1050*/  @P1 SHF.R.U32.HI R11, RZ, R8.reuse, R13 ;  /* 0x00000008ff0b1219 */ /* 0x082fe4000001160d */
[----:B------:R-:W-:Y:S02]  /*1060*/  SHF.R.U32.HI R5, RZ, R8, R5 ;  /* 0x00000008ff057219 */ /* 0x000fe40000011605 */
[----:B------:R-:W-:Y:S02]  /*1070*/  SHF.R.U32.HI R16, RZ, R7, R16 ;  /* 0x00000007ff107219 */ /* 0x000fe40000011610 */
[----:B------:R-:W-:Y:S01]  /*1080*/  SEL R5, R14, R5, !P1 ;  /* 0x000000050e057207 */ /* 0x000fe20004800000 */
[----:B--2---:R-:W-:Y:S01]  /*1090*/  IMAD.HI.U32 R13, R11, R2, RZ ;  /* 0x000000020b0d7227 */ /* 0x004fe200078e00ff */
[----:B------:R-:W-:-:S03]  /*10a0*/  SEL R16, R15, R16, !P2 ;  /* 0x000000100f107207 */ /* 0x000fc60005000000 */
[----:B------:R-:W-:Y:S01]  /*10b0*/  IMAD.HI.U32 R6, R12, R2, RZ ;  /* 0x000000020c067227 */ /* 0x000fe200078e00ff */
[----:B------:R-:W-:-:S04]  /*10c0*/  @P0 SHF.R.U32.HI R11, RZ, R3, R13 ;  /* 0x00000003ff0b0219 */ /* 0x000fc8000001160d */
[----:B------:R-:W-:Y:S01]  /*10d0*/  @P0 SHF.R.U32.HI R12, RZ, R3, R6 ;  /* 0x00000003ff0c0219 */ /* 0x000fe20000011606 */
[----:B------:R-:W-:-:S04]  /*10e0*/  IMAD R11, R11, R10, RZ ;  /* 0x0000000a0b0b7224 */ /* 0x000fc800078e02ff */
[----:B------:R-:W-:Y:S01]  /*10f0*/  IMAD R6, R12, R10, RZ ;  /* 0x0000000a0c067224 */ /* 0x000fe200078e02ff */
[----:B------:R-:W-:-:S04]  /*1100*/  ISETP.GE.AND P1, PT, R5, R11, PT ;  /* 0x0000000b0500720c */ /* 0x000fc80003f26270 */
[----:B------:R-:W-:Y:S01]  /*1110*/  ISETP.GE.OR P1, PT, R16, R6, P1 ;  /* 0x000000061000720c */ /* 0x000fe20000f26670 */
[----:B------:R-:W-:-:S05]  /*1120*/  IMAD.HI.U32 R6, R5, R2, RZ ;  /* 0x0000000205067227 */ /* 0x000fca00078e00ff */
[----:B------:R-:W-:-:S04]  /*1130*/  SHF.R.U32.HI R6, RZ, R3, R6 ;  /* 0x00000003ff067219 */ /* 0x000fc80000011606 */
[----:B------:R-:W-:-:S03]  /*1140*/  SEL R6, R5, R6, !P0 ;  /* 0x0000000605067207 */ /* 0x000fc60004000000 */
[----:B------:R-:W-:Y:S01]  /*1150*/  @!P1 IMAD.HI.U32 R7, R16, R2, RZ ;  /* 0x0000000210079227 */ /* 0x000fe200078e00ff */
[----:B------:R-:W-:-:S04]  /*1160*/  IADD3 R2, PT, PT, -R6, RZ, RZ ;  /* 0x000000ff06027210 */ /* 0x000fc80007ffe1ff */
[----:B------:R-:W-:Y:S01]  /*1170*/  @!P1 SHF.R.U32.HI R3, RZ, R3, R7 ;  /* 0x00000003ff039219 */ /* 0x000fe20000011607 */
[----:B------:R-:W-:Y:S01]  /*1180*/  IMAD R2, R10, R2, R5 ;  /* 0x000000020a027224 */ /* 0x000fe200078e0205 */
[----:B------:R-:W-:Y:S02]  /*1190*/  IADD3 R7, PT, PT, -R5, RZ, RZ ;  /* 0x000000ff05077210 */ /* 0x000fe40007ffe1ff */
[----:B------:R-:W-:-:S03]  /*11a0*/  @!P1 SEL R3, R16, R3, !P0 ;  /* 0x0000000310039207 */ /* 0x000fc60004000000 */
[----:B------:R-:W-:Y:S02]  /*11b0*/  IMAD R7, R4, R7, R14 ;  /* 0x0000000704077224 */ /* 0x000fe400078e020e */
[--C-:B------:R-:W-:Y:S02]  /*11c0*/  @!P1 IMAD.IADD R6, R6, 0x1, -R3.reuse ;  /* 0x0000000106069824 */ /* 0x100fe400078e0a03 */
[----:B------:R-:W-:Y:S01]  /*11d0*/  @!P1 IMAD R3, R2, R12, R3 ;  /* 0x0000000c02039224 */ /* 0x000fe200078e0203 */
[----:B------:R-:W-:Y:S01]  /*11e0*/  IADD3 R2, PT, PT, -R16, RZ, RZ ;  /* 0x000000ff10027210 */ /* 0x000fe20007ffe1ff */
[----:B------:R-:W-:Y:S02]  /*11f0*/  @!P1 IMAD R5, R6, R10, R16 ;  /* 0x0000000a06059224 */ /* 0x000fe400078e0210 */
[----:B------:R-:W-:Y:S02]  /*1200*/  @!P1 IMAD.MOV.U32 R16, RZ, RZ, R3 ;  /* 0x000000ffff109224 */ /* 0x000fe400078e0003 */
[----:B------:R-:W-:-:S02]  /*1210*/  IMAD R2, R9, R2, R15 ;  /* 0x0000000209027224 */ /* 0x000fc400078e020f */
[----:B------:R-:W-:Y:S02]  /*1220*/  IMAD R14, R5, R4, R7 ;  /* 0x00000004050e7224 */ /* 0x000fe400078e0207 */
[----:B------:R-:W-:Y:S02]  /*1230*/  IMAD R15, R16, R9, R2 ;  /* 0x00000009100f7224 */ /* 0x000fe400078e0202 */
.L_x_15:
[----:B------:R-:W1:Y:S01]  /*1240*/  LDCU UR4, c[0x0][0xb30] ;  /* 0x00016600ff0477ac */ /* 0x000e620008000800 */
[----:B------:R-:W2:Y:S08]  /*1250*/  S2UR UR45, SR_CgaCtaId ;  /* 0x00000000002d79c3 */ /* 0x000eb00000008800 */
[----:B------:R-:W3:Y:S01]  /*1260*/  LDC R42, c[0x0][0xb24] ;  /* 0x0002c900ff2a7b82 */ /* 0x000ee20000000800 */
[----:B-1----:R-:W-:-:S09]  /*1270*/  UISETP.NE.AND UP0, UPT, UR4, 0x1, UPT ;  /* 0x000000010400788c */ /* 0x002fd2000bf05270 */
[----:B--2---:R-:W-:Y:S05]  /*1280*/  BRA.U UP0, `(.L_x_16) ;  /* 0x0000000100407547 */ /* 0x004fea000b800000 */
[----:B------:R-:W1:Y:S08]  /*1290*/  LDC.64 R4, c[0x0][0xb10] ;  /* 0x0002c400ff047b82 */ /* 0x000e700000000a00 */
[----:B------:R-:W2:Y:S08]  /*12a0*/  LDC.64 R2, c[0x0][0xb18] ;  /* 0x0002c600ff027b82 */ /* 0x000eb00000000a00 */
[----:B------:R-:W4:Y:S08]  /*12b0*/  LDC R6, c[0x0][0xb20] ;  /* 0x0002c800ff067b82 */ /* 0x000f300000000800 */
[----:B------:R-:W3:Y:S01]  /*12c0*/  LDC R7, c[0x0][0xb0c] ;  /* 0x0002c300ff077b82 */ /* 0x000ee20000000800 */
[----:B-1----:R-:W-:-:S05]  /*12d0*/  IMAD.HI.U32 R4, R15, R4, RZ ;  /* 0x000000040f047227 */ /* 0x002fca00078e00ff */
[----:B------:R-:W-:Y:S01]  /*12e0*/  SHF.R.U32.HI R4, RZ, R5, R4 ;  /* 0x00000005ff047219 */ /* 0x000fe20000011604 */
[----:B--2---:R-:W-:Y:S01]  /*12f0*/  IMAD.HI.U32 R3, R14, R3, RZ ;  /* 0x000000030e037227 */ /* 0x004fe200078e00ff */
[----:B------:R-:W-:-:S04]  /*1300*/  ISETP.NE.AND P0, PT, R2, 0x1, PT ;  /* 0x000000010200780c */ /* 0x000fc80003f05270 */
[----:B----4-:R-:W-:-:S04]  /*1310*/  SHF.R.U32.HI R3, RZ, R6, R3 ;  /* 0x00000006ff037219 */ /* 0x010fc80000011603 */
[----:B------:R-:W-:Y:S02]  /*1320*/  SEL R3, R14, R3, !P0 ;  /* 0x000000030e037207 */ /* 0x000fe40004000000 */
[----:B---3--:R-:W-:-:S04]  /*1330*/  ISETP.NE.AND P1, PT, R7, 0x1, PT ;  /* 0x000000010700780c */ /* 0x008fc80003f25270 */
[----:B------:R-:W-:-:S05]  /*1340*/  SEL R4, R15, R4, !P1 ;  /* 0x000000040f047207 */ /* 0x000fca0004800000 */
[----:B------:R-:W-:Y:S02]  /*1350*/  IMAD.IADD R5, R3, 0x1, -R4 ;  /* 0x0000000103057824 */ /* 0x000fe400078e0a04 */
[----:B------:R-:W-:Y:S02]  /*1360*/  IMAD.IADD R3, R4, 0x1, -R3 ;  /* 0x0000000104037824 */ /* 0x000fe400078e0a03 */
[----:B------:R-:W-:Y:S02]  /*1370*/  IMAD R15, R5, R7, R15 ;  /* 0x00000007050f7224 */ /* 0x000fe400078e020f */
[----:B------:R-:W-:-:S07]  /*1380*/  IMAD R14, R3, R2, R14 ;  /* 0x00000002030e7224 */ /* 0x000fce00078e020e */
.L_x_16:
[----:B------:R-:W-:Y:S01]  /*1390*/  BAR.SYNC.DEFER_BLOCKING 0x0 ;  /* 0x0000000000007b1d */ /* 0x000fe20000010000 */
[----:B------:R-:W-:Y:S01]  /*13a0*/  UISETP.NE.AND UP0, UPT, UR8, 0x2, UPT ;  /* 0x000000020800788c */ /* 0x000fe2000bf05270 */
[----:B------:R-:W-:Y:S02]  /*13b0*/  ISETP.NE.OR P5, PT, R0, 0x2, !P5 ;  /* 0x000000020000780c */ /* 0x000fe40006fa5670 */
[----:B------:R-:W-:-:S06]  /*13c0*/  LOP3.LUT R2, R109, 0x1f, RZ, 0xc0, !PT ;  /* 0x0000001f6d027812 */ /* 0x000fcc00078ec0ff */
[----:B------:R-:W-:Y:S05]  /*13d0*/  BRA.U UP0, `(.L_x_17) ;  /* 0x00000011009c7547 */ /* 0x000fea000b800000 */
[----:B------:R-:W1:Y:S01]  /*13e0*/  LDCU UR13, c[0x0][0x38c] ;  /* 0x00007180ff0d77ac */ /* 0x000e620008000800 */
[----:B------:R-:W2:Y:S01]  /*13f0*/  LDC R8, c[0x0][0x370] ;  /* 0x0000dc00ff087b82 */ /* 0x000ea20000000800 */
[----:B------:R-:W-:Y:S01]  /*1400*/  PLOP3.LUT P1, PT, PT, PT, UP1, 0x80, 0x8 ;  /* 0x000000000008781c */ /* 0x000fe20003f2f018 */
[----:B------:R-:W-:Y:S01]  /*1410*/  IMAD.MOV.U32 R17, RZ, RZ, 0x1 ;  /* 0x00000001ff117424 */ /* 0x000fe200078e00ff */
[----:B------:R-:W-:Y:S01]  /*1420*/  ISETP.EQ.OR P4, PT, R2, RZ, P5 ;  /* 0x000000ff0200720c */ /* 0x000fe20002f82670 */
[----:B------:R-:W-:Y:S01]  /*1430*/  IMAD.MOV.U32 R16, RZ, RZ, RZ ;  /* 0x000000ffff107224 */ /* 0x000fe200078e00ff */
[----:B------:R-:W-:Y:S02]  /*1440*/  PLOP3.LUT P1, PT, P1, PT, PT, 0x8, 0x80 ;  /* 0x000000000080781c */ /* 0x000fe40000f2e170 */
[----:B------:R-:W-:Y:S01]  /*1450*/  CS2R R12, SRZ ;  /* 0x00000000000c7805 */ /* 0x000fe2000001ff00 */
[----:B------:R-:W-:Y:S01]  /*1460*/  IMAD.MOV.U32 R11, RZ, RZ, 0x1 ;  /* 0x00000001ff0b7424 */ /* 0x000fe200078e00ff */
[----:B------:R-:W4:Y:S01]  /*1470*/  LDC R0, c[0x0][0x374] ;  /* 0x0000dd00ff007b82 */ /* 0x000f220000000800 */
[----:B------:R-:W2:Y:S01]  /*1480*/  LDCU.64 UR22, c[0x0][0x348] ;  /* 0x00006900ff1677ac */ /* 0x000ea20008000a00 */
[----:B------:R-:W-:Y:S01]  /*1490*/  UMOV UR6, URZ ;  /* 0x000000ff00067c82 */ /* 0x000fe20008000000 */
[----:B-1----:R-:W-:-:S04]  /*14a0*/  UIADD3 UR5, UPT, UPT, UR13, 0x3f, URZ ;  /* 0x0000003f0d057890 */ /* 0x002fc8000fffe0ff */
[----:B------:R-:W-:-:S04]  /*14b0*/  USHF.R.S32.HI UR4, URZ, 0x1f, UR5 ;  /* 0x0000001fff047899 */ /* 0x000fc80008011405 */
[----:B------:R-:W-:-:S04]  /*14c0*/  ULEA.HI UR4, UR4, UR5, URZ, 0x6 ;  /* 0x0000000504047291 */ /* 0x000fc8000f8f30ff */
[----:B------:R-:W-:Y:S02]  /*14d0*/  USHF.R.S32.HI UR15, URZ, 0x6, UR4 ;  /* 0x00000006ff0f7899 */ /* 0x000fe40008011404 */
[----:B------:R-:W-:Y:S02]  /*14e0*/  UIADD3 UR4, UPT, UPT, UR13, -0x1, URZ ;  /* 0xffffffff0d047890 */ /* 0x000fe4000fffe0ff */
[----:B------:R-:W-:Y:S02]  /*14f0*/  UISETP.LT.U32.AND UP0, UPT, UR15, 0x6, UPT ;  /* 0x000000060f00788c */ /* 0x000fe4000bf01070 */
[----:B------:R-:W-:Y:S02]  /*1500*/  UISETP.GE.U32.AND UP2, UPT, UR4, -0x7f, UPT ;  /* 0xffffff810400788c */ /* 0x000fe4000bf46070 */
[----:B------:R-:W-:Y:S02]  /*1510*/  USEL UR14, UR15, 0x6, UP0 ;  /* 0x000000060f0e7887 */ /* 0x000fe40008000000 */
[----:B------:R-:W-:-:S02]  /*1520*/  UIADD3 UR13, UPT, UPT, UR13, 0x7e, URZ ;  /* 0x0000007e0d0d7890 */ /* 0x000fc4000fffe0ff */
[----:B------:R-:W-:Y:S02]  /*1530*/  UIADD3 UR5, UPT, UPT, UR14, -0x1, URZ ;  /* 0xffffffff0e057890 */ /* 0x000fe4000fffe0ff */
[----:B------:R-:W-:-:S03]  /*1540*/  UIADD3 UR7, UPT, UPT, UR15, -UR14, URZ ;  /* 0x8000000e0f077290 */ /* 0x000fc6000fffe0ff */
[----:B------:R-:W-:-:S04]  /*1550*/  @UP2 UIADD3 UR5, UPT, UPT, UR14, URZ, URZ ;  /* 0x000000ff0e052290 */ /* 0x000fc8000fffe0ff */
[----:B--2---:R-:W-:-:S12]  /*1560*/  UIADD3 UR5, UPT, UPT, UR5, 0x1, URZ ;  /* 0x0000000105057890 */ /* 0x004fd8000fffe0ff */
.L_x_35:
[----:B------:R-:W-:Y:S01]  /*1570*/  UISETP.NE.AND UP0, UPT, UR45, URZ, UPT ;  /* 0x000000ff2d00728c */ /* 0x000fe2000bf05270 */
[----:B------:R-:W1:Y:S08]  /*1580*/  S2UR UR45, SR_CgaCtaId ;  /* 0x00000000002d79c3 */ /* 0x000e700000008800 */
[----:B------:R-:W-:Y:S05]  /*1590*/  BRA.U UP0, `(.L_x_18) ;  /* 0x0000000100347547 */ /* 0x000fea000b800000 */
[----:B------:R-:W2:Y:S01]  /*15a0*/  S2R R2, SR_CgaCtaId ;  /* 0x0000000000027919 */ /* 0x000ea20000008800 */
[----:B------:R-:W-:-:S04]  /*15b0*/  MOV R3, 0x400 ;  /* 0x0000040000037802 */ /* 0x000fc80000000f00 */
[----:B--2---:R-:W-:Y:S02]  /*15c0*/  LEA R2, R2, R3, 0x18 ;  /* 0x0000000302027211 */ /* 0x004fe400078ec0ff */
[----:B------:R-:W-:-:S03]  /*15d0*/  SHF.L.U32 R3, R11, 0x1f, RZ ;  /* 0x0000001f0b037819 */ /* 0x000fc600000006ff */
[----:B------:R-:W-:-:S04]  /*15e0*/  IMAD R2, R12, 0x8, R2 ;  /* 0x000000080c027824 */ /* 0x000fc800078e0202 */
[----:B------:R-:W2:Y:S02]  /*15f0*/  SYNCS.PHASECHK.TRANS64.TRYWAIT P0, [R2+URZ+0x120], R3 ;  /* 0x00012003020075a7 */ /* 0x000ea400080011ff */
[----:B--2---:R-:W-:Y:S05]  /*1600*/  @!P0 BRA `(.L_x_19) ;  /* 0x00000078005c8947 */ /* 0x004fea0003800000 */
.L_x_134:
[----:B------:R-:W-:Y:S01]  /*1610*/  VIADD R12, R12, 0x1 ;  /* 0x000000010c0c7836 */ /* 0x000fe20000000000 */
[----:B------:R2:W-:Y:S04]  /*1620*/  SYNCS.ARRIVE.TRANS64.A1T0 RZ, [R2+URZ+0x110], RZ ;  /* 0x000110ff02ff79a7 */ /* 0x0005e800081000ff */
[----:B------:R-:W-:-:S04]  /*1630*/  ISETP.NE.AND P0, PT, R12, 0x2, PT ;  /* 0x000000020c00780c */ /* 0x000fc80003f05270 */
[----:B------:R-:W-:Y:S02]  /*1640*/  SEL R12, R12, RZ, P0 ;  /* 0x000000ff0c0c7207 */ /* 0x000fe40000000000 */
[----:B--2---:R-:W-:-:S04]  /*1650*/  SEL R2, RZ, 0x1, P0 ;  /* 0x00000001ff027807 */ /* 0x004fc80000000000 */
[----:B------:R-:W-:-:S07]  /*1660*/  LOP3.LUT R11, R11, R2, RZ, 0x3c, !PT ;  /* 0x000000020b0b7212 */ /* 0x000fce00078e3cff */
.L_x_18:
[----:B------:R-:W-:Y:S01]  /*1670*/  UMOV UR4, 0x400 ;  /* 0x0000040000047882 */ /* 0x000fe20000000000 */
[----:B------:R-:W-:Y:S01]  /*1680*/  SHF.L.U32 R2, R17, 0x1f, RZ ;  /* 0x0000001f11027819 */ /* 0x000fe200000006ff */
[----:B-1----:R-:W-:Y:S01]  /*1690*/  ULEA UR4, UR45, UR4, 0x18 ;  /* 0x000000042d047291 */ /* 0x002fe2000f8ec0ff */
[----:B------:R-:W-:Y:S01]  /*16a0*/  R2UR UR43, R15 ;  /* 0x000000000f2b72ca */ /* 0x000fe200000e0000 */
[----:B------:R-:W-:Y:S01]  /*16b0*/  UISETP.GE.U32.AND UP0, UPT, UR13, 0x7f, UPT ;  /* 0x0000007f0d00788c */ /* 0x000fe2000bf06070 */
[----:B------:R-:W-:Y:S01]  /*16c0*/  R2UR UR11, R14 ;  /* 0x000000000e0b72ca */ /* 0x000fe200000e0000 */
[----:B------:R-:W-:Y:S01]  /*16d0*/  ULEA UR8, UR6, UR4, 0x3 ;  /* 0x0000000406087291 */ /* 0x000fe2000f8e18ff */
[----:B------:R-:W-:-:S08]  /*16e0*/  UMOV UR24, URZ ;  /* 0x000000ff00187c82 */ /* 0x000fd00008000000 */
[----:B------:R1:W2:Y:S01]  /*16f0*/  SYNCS.PHASECHK.TRANS64.TRYWAIT P0, [UR8+0x30], R2 ;  /* 0x00003002ff0075a7 */ /* 0x0002a20008001108 */
[----:B------:R-:W-:Y:S02]  /*1700*/  USHF.L.U32 UR43, UR43, 0x7, URZ ;  /* 0x000000072b2b7899 */ /* 0x000fe400080006ff */
[----:B------:R-:W-:Y:S01]  /*1710*/  USHF.L.U32 UR11, UR11, 0x7, URZ ;  /* 0x000000070b0b7899 */ /* 0x000fe200080006ff */
[----:B------:R-:W-:Y:S11]  /*1720*/  BRA.U !UP0, `(.L_x_20) ;  /* 0x0000000108a47547 */ /* 0x000ff6000b800000 */
[----:B------:R-:W-:Y:S01]  /*1730*/  UMOV UR16, URZ ;  /* 0x000000ff00107c82 */ /* 0x000fe20008000000 */
[----:B------:R-:W-:-:S05]  /*1740*/  UMOV UR17, UR6 ;  /* 0x0000000600117c82 */ /* 0x000fca0008000000 */
.L_x_25:
[----:B-1----:R-:W-:Y:S01]  /*1750*/  ULEA UR41, UR17, UR4, 0x3 ;  /* 0x0000000411297291 */ /* 0x002fe2000f8e18ff */
[----:B--2---:R-:W-:Y:S01]  /*1760*/  @!P5 MOV R3, 0x8000 ;  /* 0x000080000003d802 */ /* 0x004fe20000000f00 */
[----:B--2---:R-:W-:Y:S10]  /*1770*/  @P0 BRA `(.L_x_21) ;  /* 0x00000000000c0947 */ /* 0x004ff40003800000 */
[----:B------:R-:W-:-:S04]  /*1780*/  SHF.L.U32 R4, R17, 0x1f, RZ ;  /* 0x0000001f11047819 */ /* 0x000fc800000006ff */
[----:B------:R-:W2:Y:S02]  /*1790*/  SYNCS.PHASECHK.TRANS64.TRYWAIT P0, [UR41+0x30], R4 ;  /* 0x00003004ff0075a7 */ /* 0x000ea40008001129 */
[----:B--2---:R-:W-:Y:S05]  /*17a0*/  @!P0 BRA `(.L_x_22) ;  /* 0x0000007800088947 */ /* 0x004fea0003800000 */
.L_x_21:
[----:B------:R2:W-:Y:S01]  /*17b0*/  @!P5 SYNCS.ARRIVE.TRANS64 RZ, [UR41], R3 ;  /* 0x00000003ffffd9a7 */ /* 0x0005e20008000029 */
[----:B------:R-:W-:Y:S04]  /*17c0*/  BSSY.RECONVERGENT B0, `(.L_x_23) ;  /* 0x0000003000007945 */ /* 0x000fe80003800200 */
[----:B------:R-:W-:Y:S05]  /*17d0*/  @P4 BRA `(.L_x_24) ;  /* 0x0000000000044947 */ /* 0x000fea0003800000 */
[----:B------:R-:W-:Y:S05]  /*17e0*/  BPT.TRAP 0x1 ;  /* 0x000000040000795c */ /* 0x000fea0000300000 */
.L_x_24:
[----:B------:R-:W-:Y:S05]  /*17f0*/  BSYNC.RECONVERGENT B0 ;  /* 0x0000000000007941 */ /* 0x000fea0003800200 */
.L_x_23:
[----:B------:R-:W-:Y:S02]  /*1800*/  UIADD3 UR6, UPT, UPT, UR17, 0x1, URZ ;  /* 0x0000000111067890 */ /* 0x000fe4000fffe0ff */
[----:B------:R-:W-:Y:S02]  /*1810*/  UIADD3 UR26, UP1, UPT, UR22, 0x80, URZ ;  /* 0x00000080161a7890 */ /* 0x000fe4000ff3e0ff */
[----:B------:R-:W-:Y:S02]  /*1820*/  UISETP.NE.AND UP0, UPT, UR6, 0x6, UPT ;  /* 0x000000060600788c */ /* 0x000fe4000bf05270 */
[----:B------:R-:W-:Y:S02]  /*1830*/  USHF.L.U32 UR42, UR16, 0x6, URZ ;  /* 0x00000006102a7899 */ /* 0x000fe400080006ff */
[----:B------:R-:W-:Y:S02]  /*1840*/  USEL UR9, URZ, 0x1, UP0 ;  /* 0x00000001ff097887 */ /* 0x000fe40008000000 */
[----:B------:R-:W-:-:S02]  /*1850*/  USEL UR6, UR6, URZ, UP0 ;  /* 0x000000ff06067287 */ /* 0x000fc40008000000 */
[----:B------:R-:W-:Y:S02]  /*1860*/  UIADD3 UR20, UP0, UPT, UR22, 0x180, URZ ;  /* 0x0000018016147890 */ /* 0x000fe4000ff1e0ff */
[----:B------:R-:W-:Y:S01]  /*1870*/  ULEA UR8, UR6, UR4, 0x3 ;  /* 0x0000000406087291 */ /* 0x000fe2000f8e18ff */
[----:B------:R-:W-:Y:S01]  /*1880*/  LOP3.LUT R17, R17, UR9, RZ, 0x3c, !PT ;  /* 0x0000000911117c12 */ /* 0x000fe2000f8e3cff */
[----:B------:R-:W-:Y:S02]  /*1890*/  UIADD3.X UR27, UPT, UPT, URZ, UR23, URZ, UP1, !UPT ;  /* 0x00000017ff1b7290 */ /* 0x000fe40008ffe4ff */
[----:B------:R-:W-:Y:S01]  /*18a0*/  UIADD3.X UR21, UPT, UPT, URZ, UR23, URZ, UP0, !UPT ;  /* 0x00000017ff157290 */ /* 0x000fe200087fe4ff */
[----:B-1----:R-:W-:Y:S01]  /*18b0*/  SHF.L.U32 R2, R17, 0x1f, RZ ;  /* 0x0000001f11027819 */ /* 0x002fe200000006ff */
[----:B------:R-:W-:Y:S01]  /*18c0*/  UMOV UR18, 0x0 ;  /* 0x0000000000127882 */ /* 0x000fe20000000000 */
[----:B------:R-:W-:Y:S01]  /*18d0*/  UMOV UR19, 0x10000000 ;  /* 0x1000000000137882 */ /* 0x000fe20000000000 */
[----:B------:R-:W-:Y:S01]  /*18e0*/  UMOV UR12, UR44 ;  /* 0x0000002c000c7c82 */ /* 0x000fe20008000000 */
[----:B------:R1:W1:Y:S01]  /*18f0*/  SYNCS.PHASECHK.TRANS64.TRYWAIT P0, [UR8+0x30], R2 ;  /* 0x00003002ff0075a7 */ /* 0x0002620008001108 */
[----:B------:R-:W-:Y:S01]  /*1900*/  ULEA UR8, UR17, UR4, 0xe ;  /* 0x0000000411087291 */ /* 0x000fe2000f8e70ff */
[----:B------:R-:W-:Y:S01]  /*1910*/  UMOV UR9, UR41 ;  /* 0x0000002900097c82 */ /* 0x000fe20008000000 */
[----:B------:R-:W-:-:S02]  /*1920*/  UMOV UR10, UR42 ;  /* 0x0000002a000a7c82 */ /* 0x000fc40008000000 */
[----:B------:R-:W-:Y:S02]  /*1930*/  UIADD3 UR40, UPT, UPT, UR8, 0x8400, URZ ;  /* 0x0000840008287890 */ /* 0x000fe4000fffe0ff */
[----:B------:R-:W-:Y:S02]  /*1940*/  UIADD3 UR8, UPT, UPT, UR8, 0x20400, URZ ;  /* 0x0002040008087890 */ /* 0x000fe4000fffe0ff */
[----:B------:R-:W-:Y:S01]  /*1950*/  UIADD3 UR16, UPT, UPT, UR16, 0x1, URZ ;  /* 0x0000000110107890 */ /* 0x000fe2000fffe0ff */
[----:B------:R-:W-:Y:S01]  /*1960*/  UMOV UR24, UR5 ;  /* 0x0000000500187c82 */ /* 0x000fe20008000000 */
[----:B------:R-:W-:Y:S02]  /*1970*/  UMOV UR17, UR6 ;  /* 0x0000000600117c82 */ /* 0x000fe40008000000 */
[----:B------:R-:W-:Y:S01]  /*1980*/  UISETP.NE.AND UP0, UPT, UR16, UR5, UPT ;  /* 0x000000051000728c */ /* 0x000fe2000bf05270 */
[----:B------:R1:W-:Y:S02]  /*1990*/  UTMALDG.3D [UR40], [UR26], desc[UR18] ;  /* 0x000012281a0075b4 */ /* 0x0003e40008011000 */
[----:B------:R1:W-:Y:S06]  /*19a0*/  UTMALDG.3D [UR8], [UR20], desc[UR18] ;  /* 0x00001208140075b4 */ /* 0x0003ec0008011000 */
[----:B------:R-:W-:Y:S05]  /*19b0*/  BRA.U UP0, `(.L_x_25) ;  /* 0xfffffffd00647547 */ /* 0x000fea000b83ffff */
.L_x_20:
[----:B-1----:R-:W-:Y:S01]  /*19c0*/  ULEA UR8, UR6, UR4, 0x3 ;  /* 0x0000000406087291 */ /* 0x002fe2000f8e18ff */
[----:B------:R-:W-:Y:S01]  /*19d0*/  SHF.L.U32 R2, R17, 0x1f, RZ ;  /* 0x0000001f11027819 */ /* 0x000fe200000006ff */
[----:B------:R-:W-:Y:S01]  /*19e0*/  @!P1 SYNCS.ARRIVE.TRANS64.A1T0 RZ, [UR4+0xa8], RZ ;  /* 0x0000a8ffffff99a7 */ /* 0x000fe20008100004 */
[----:B------:R-:W-:-:S06]  /*19f0*/  UISETP.GT.AND UP0, UPT, UR15, UR14, UPT ;  /* 0x0000000e0f00728c */ /* 0x000fcc000bf04270 */
[----:B--2---:R1:W2:Y:S03]  /*1a00*/  SYNCS.PHASECHK.TRANS64.TRYWAIT P0, [UR8+0x30], R2 ;  /* 0x00003002ff0075a7 */ /* 0x0042a60008001108 */
[----:B------:R-:W-:Y:S05]  /*1a10*/  BRA.U !UP0, `(.L_x_26) ;  /* 0x0000000108a87547 */ /* 0x000fea000b800000 */
[----:B------:R-:W-:Y:S01]  /*1a20*/  UIADD3 UR21, UPT, UPT, UR7, UR24, URZ ;  /* 0x0000001807157290 */ /* 0x000fe2000fffe0ff */
[----:B------:R-:W-:-:S11]  /*1a30*/  UMOV UR25, UR6 ;  /* 0x0000000600197c82 */ /* 0x000fd60008000000 */
.L_x_31:
[----:B-1----:R-:W-:Y:S01]  /*1a40*/  ULEA UR17, UR25, UR4, 0x3 ;  /* 0x0000000419117291 */ /* 0x002fe2000f8e18ff */
[----:B--2---:R-:W-:Y:S01]  /*1a50*/  @!P5 MOV R3, 0x8000 ;  /* 0x000080000003d802 */ /* 0x004fe20000000f00 */
[----:B--2---:R-:W-:Y:S10]  /*1a60*/  @P0 BRA `(.L_x_27) ;  /* 0x00000000000c0947 */ /* 0x004ff40003800000 */
[----:B------:R-:W-:-:S04]  /*1a70*/  SHF.L.U32 R4, R17, 0x1f, RZ ;  /* 0x0000001f11047819 */ /* 0x000fc800000006ff */
[----:B------:R-:W2:Y:S02]  /*1a80*/  SYNCS.PHASECHK.TRANS64.TRYWAIT P0, [UR17+0x30], R4 ;  /* 0x00003004ff0075a7 */ /* 0x000ea40008001111 */
[----:B--2---:R-:W-:Y:S05]  /*1a90*/  @!P0 BRA `(.L_x_28) ;  /* 0x0000007400648947 */ /* 0x004fea0003800000 */
.L_x_27:
[----:B------:R2:W-:Y:S01]  /*1aa0*/  @!P5 SYNCS.ARRIVE.TRANS64 RZ, [UR17], R3 ;  /* 0x00000003ffffd9a7 */ /* 0x0005e20008000011 */
[----:B------:R-:W-:Y:S04]  /*1ab0*/  BSSY.RECONVERGENT B0, `(.L_x_29) ;  /* 0x0000003000007945 */ /* 0x000fe80003800200 */
[----:B------:R-:W-:Y:S05]  /*1ac0*/  @P4 BRA `(.L_x_30) ;  /* 0x0000000000044947 */ /* 0x000fea0003800000 */
[----:B------:R-:W-:Y:S05]  /*1ad0*/  BPT.TRAP 0x1 ;  /* 0x000000040000795c */ /* 0x000fea0000300000 */
.L_x_30:
[----:B------:R-:W-:Y:S05]  /*1ae0*/  BSYNC.RECONVERGENT B0 ;  /* 0x0000000000007941 */ /* 0x000fea0003800200 */
.L_x_29:
        /* <DEDUP_REMOVED lines=20> */
[----:B------:R-:W-:Y:S01]  /*1c30*/  UIADD3 UR8, UPT, UPT, UR8, 0x20400, URZ ;  /* 0x0002040008087890 */ /* 0x000fe2000fffe0ff */
[----:B------:R-:W-:Y:S01]  /*1c40*/  UMOV UR9, UR17 ;  /* 0x0000001100097c82 */ /* 0x000fe20008000000 */
[----:B------:R-:W-:Y:S01]  /*1c50*/  UMOV UR10, UR18 ;  /* 0x00000012000a7c82 */ /* 0x000fe20008000000 */
[----:B------:R-:W-:Y:S01]  /*1c60*/  UIADD3 UR24, UPT, UPT, UR24, 0x1, URZ ;  /* 0x0000000118187890 */ /* 0x000fe2000fffe0ff */
[----:B------:R-:W-:-:S03]  /*1c70*/  UMOV UR25, UR6 ;  /* 0x0000000600197c82 */ /* 0x000fc60008000000 */
[----:B------:R1:W-:Y:S01]  /*1c80*/  UTMALDG.3D [UR16], [UR30], desc[UR26] ;  /* 0x00001a101e0075b4 */ /* 0x0003e20008011000 */
[----:B------:R-:W-:Y:S01]  /*1c90*/  UISETP.NE.AND UP0, UPT, UR24, UR21, UPT ;  /* 0x000000151800728c */ /* 0x000fe2000bf05270 */
[----:B------:R1:W-:Y:S08]  /*1ca0*/  UTMALDG.3D [UR8], [UR28], desc[UR26] ;  /* 0x00001a081c0075b4 */ /* 0x0003f00008011000 */
[----:B------:R-:W-:Y:S05]  /*1cb0*/  BRA.U UP0, `(.L_x_31) ;  /* 0xfffffffd00607547 */ /* 0x000fea000b83ffff */
.L_x_26:
[C---:B-1----:R-:W-:Y:S01]  /*1cc0*/  LEA R2, R16.reuse, UR4, 0x3 ;  /* 0x0000000410027c11 */ /* 0x042fe2000f8e18ff */
[----:B------:R-:W-:Y:S01]  /*1cd0*/  NOP ;  /* 0x0000000000007918 */ /* 0x000fe20000000000 */
[----:B--2---:R-:W-:Y:S02]  /*1ce0*/  SHF.L.U32 R3, R13, 0x1f, RZ ;  /* 0x0000001f0d037819 */ /* 0x004fe400000006ff */
[----:B------:R-:W-:Y:S02]  /*1cf0*/  LEA R4, R16, UR4, 0x4 ;  /* 0x0000000410047c11 */ /* 0x000fe4000f8e20ff */
[----:B------:R-:W1:Y:S02]  /*1d00*/  SYNCS.PHASECHK.TRANS64.TRYWAIT P0, [R2+URZ+0xb0], R3 ;  /* 0x0000b003020075a7 */ /* 0x000e6400080011ff */
[----:B-1----:R-:W-:Y:S05]  /*1d10*/  @!P0 BRA `(.L_x_32) ;  /* 0x0000007000dc8947 */ /* 0x002fea0003800000 */
.L_x_137:
[----:B------:R-:W2:Y:S01]  /*1d20*/  LDS.128 R4, [R4+0x140] ;  /* 0x0001400004047984 */ /* 0x000ea20000000c00 */
[----:B---3--:R-:W-:Y:S01]  /*1d30*/  ISETP.GE.AND P0, PT, R42, 0x1, PT ;  /* 0x000000012a00780c */ /* 0x008fe20003f06270 */
[----:B-1----:R-:W-:Y:S01]  /*1d40*/  VIADD R2, R2, 0xc0 ;  /* 0x000000c002027836 */ /* 0x002fe20000000000 */
[----:B------:R-:W-:Y:S01]  /*1d50*/  @!PT LDS RZ, [RZ] ;  /* 0x00000000fffff984 */ /* 0x000fe20000000800 */
[----:B------:R-:W-:Y:S01]  /*1d60*/  @!PT LDS RZ, [RZ] ;  /* 0x00000000fffff984 */ /* 0x000fe20000000800 */
[----:B------:R-:W-:Y:S01]  /*1d70*/  @!PT LDS RZ, [RZ] ;  /* 0x00000000fffff984 */ /* 0x000fe20000000800 */
[----:B------:R-:W-:Y:S01]  /*1d80*/  @!PT LDS RZ, [RZ] ;  /* 0x00000000fffff984 */ /* 0x000fe20000000800 */
[----:B------:R1:W-:Y:S06]  /*1d90*/  MEMBAR.ALL.CTA ;  /* 0x0000000000007992 */ /* 0x0003ec0000008000 */
[----:B-1----:R-:W1:Y:S01]  /*1da0*/  FENCE.VIEW.ASYNC.S ;  /* 0x00000000000073c6 */ /* 0x002e620000000000 */
[----:B------:R-:W-:-:S04]  /*1db0*/  PRMT R2, RZ, 0x654, R2 ;  /* 0x00000654ff027816 */ /* 0x000fc80000000002 */
[----:B-1----:R1:W-:Y:S01]  /*1dc0*/  SYNCS.ARRIVE.TRANS64.RED.A1T0 RZ, [R2+URZ], RZ ;  /* 0x000000ff02ff79a7 */ /* 0x0023e200081004ff */
[----:B--2---:R-:W-:-:S13]  /*1dd0*/  LOP3.LUT P2, RZ, R6, 0x1, RZ, 0xc0, !PT ;  /* 0x0000000106ff7812 */ /* 0x004fda000784c0ff */
[----:B------:R-:W-:Y:S01]  /*1de0*/  @P2 SHF.R.U32.HI R3, RZ, 0x10, R5 ;  /* 0x00000010ff032819 */ /* 0x000fe20000011605 */
[----:B------:R-:W-:Y:S01]  /*1df0*/  VOTEU.ANY UP0, P2 ;  /* 0x0000000000ff7886 */ /* 0x000fe20001000100 */
[----:B------:R-:W-:Y:S02]  /*1e00*/  @P2 MOV R10, R4 ;  /* 0x00000004000a2202 */ /* 0x000fe40000000f00 */
[----:B------:R-:W-:Y:S02]  /*1e10*/  @P2 R2UR.BROADCAST UR8, R3 ;  /* 0x00000000030822ca */ /* 0x000fe400008e0000 */
[----:B------:R-:W-:-:S11]  /*1e20*/  @P2 LOP3.LUT R9, R5, 0xffff, RZ, 0xc0, !PT ;  /* 0x0000ffff05092812 */ /* 0x000fd600078ec0ff */
[----:B------:R-:W-:Y:S01]  /*1e30*/  @UP0 UMOV UR44, UR8 ;  /* 0x00000008002c0c82 */ /* 0x000fe20008000000 */
[----:B-1----:R-:W-:Y:S05]  /*1e40*/  @!P0 BRA `(.L_x_33) ;  /* 0x0000000000b88947 */ /* 0x002fea0003800000 */
[----:B------:R-:W4:Y:S01]  /*1e50*/  LDC.64 R4, c[0x0][0xb18] ;  /* 0x0002c600ff047b82 */ /* 0x000f220000000a00 */
[----:B------:R-:W-:-:S07]  /*1e60*/  ISETP.NE.AND P3, PT, R42, 0x1, PT ;  /* 0x000000012a00780c */ /* 0x000fce0003f65270 */
[----:B------:R-:W1:Y:S08]  /*1e70*/  LDC.64 R6, c[0x0][0xb10] ;  /* 0x0002c400ff067b82 */ /* 0x000e700000000a00 */
[----:B------:R-:W2:Y:S08]  /*1e80*/  LDC R14, c[0x0][0xb20] ;  /* 0x0002c800ff0e7b82 */ /* 0x000eb00000000800 */
[----:B------:R-:W3:Y:S01]  /*1e90*/  LDC R15, c[0x0][0xb0c] ;  /* 0x0002c300ff0f7b82 */ /* 0x000ee20000000800 */
[----:B----4-:R-:W-:Y:S01]  /*1ea0*/  IMAD.HI.U32 R19, R0, R5, RZ ;  /* 0x0000000500137227 */ /* 0x010fe200078e00ff */
[----:B------:R-:W-:-:S03]  /*1eb0*/  ISETP.NE.AND P0, PT, R4, 0x1, PT ;  /* 0x000000010400780c */ /* 0x000fc60003f05270 */
[----:B------:R-:W-:-:S03]  /*1ec0*/  IMAD.HI.U32 R5, R9, R5, RZ ;  /* 0x0000000509057227 */ /* 0x000fc600078e00ff */
[----:B------:R-:W4:Y:S01]  /*1ed0*/  LDC.64 R2, c[0x0][0xb28] ;  /* 0x0002ca00ff027b82 */ /* 0x000f220000000a00 */
[----:B-1----:R-:W-:-:S04]  /*1ee0*/  IMAD.HI.U32 R20, R8, R6, RZ ;  /* 0x0000000608147227 */ /* 0x002fc800078e00ff */
[----:B------:R-:W-:Y:S01]  /*1ef0*/  IMAD.HI.U32 R21, R10, R6, RZ ;  /* 0x000000060a157227 */ /* 0x000fe200078e00ff */
[----:B------:R-:W-:Y:S02]  /*1f00*/  SHF.R.U32.HI R20, RZ, R7, R20 ;  /* 0x00000007ff147219 */ /* 0x000fe40000011614 */
[-C--:B--2---:R-:W-:Y:S02]  /*1f10*/  SHF.R.U32.HI R19, RZ, R14.reuse, R19 ;  /* 0x0000000eff137219 */ /* 0x084fe40000011613 */
[----:B------:R-:W-:Y:S02]  /*1f20*/  SHF.R.U32.HI R5, RZ, R14, R5 ;  /* 0x0000000eff057219 */ /* 0x000fe40000011605 */
[----:B------:R-:W-:Y:S02]  /*1f30*/  SEL R19, R0, R19, !P0 ;  /* 0x0000001300137207 */ /* 0x000fe40004000000 */
[----:B------:R-:W-:Y:S02]  /*1f40*/  SHF.R.U32.HI R21, RZ, R7, R21 ;  /* 0x00000007ff157219 */ /* 0x000fe40000011615 */
[----:B---3--:R-:W-:-:S02]  /*1f50*/  ISETP.NE.AND P1, PT, R15, 0x1, PT ;  /* 0x000000010f00780c */ /* 0x008fc40003f25270 */
[----:B------:R-:W-:Y:S02]  /*1f60*/  SEL R5, R9, R5, !P0 ;  /* 0x0000000509057207 */ /* 0x000fe40004000000 */
[----:B------:R-:W-:Y:S02]  /*1f70*/  SEL R20, R8, R20, !P1 ;  /* 0x0000001408147207 */ /* 0x000fe40004800000 */
[----:B------:R-:W-:Y:S01]  /*1f80*/  SEL R21, R10, R21, !P1 ;  /* 0x000000150a157207 */ /* 0x000fe20004800000 */
[----:B----4-:R-:W-:-:S04]  /*1f90*/  IMAD.HI.U32 R18, R19, R2, RZ ;  /* 0x0000000213127227 */ /* 0x010fc800078e00ff */
        /* <DEDUP_REMOVED lines=10> */
[----:B------:R-:W-:-:S04]  /*2040*/  @!P0 IMAD.HI.U32 R7, R21, R2, RZ ;  /* 0x0000000215078227 */ /* 0x000fc800078e00ff */
[----:B------:R-:W-:Y:S01]  /*2050*/  IMAD.MOV R2, RZ, RZ, -R6 ;  /* 0x000000ffff027224 */ /* 0x000fe200078e0a06 */
[----:B------:R-:W-:Y:S02]  /*2060*/  @!P0 SHF.R.U32.HI R3, RZ, R3, R7 ;  /* 0x00000003ff038219 */ /* 0x000fe40000011607 */
[----:B------:R-:W-:Y:S01]  /*2070*/  IADD3 R7, PT, PT, -R5, RZ, RZ ;  /* 0x000000ff05077210 */ /* 0x000fe20007ffe1ff */
[----:B------:R-:W-:Y:S01]  /*2080*/  IMAD R2, R42, R2, R5 ;  /* 0x000000022a027224 */ /* 0x000fe200078e0205 */
        /* <DEDUP_REMOVED lines=10> */
.L_x_33:
[----:B------:R-:W1:Y:S02]  /*2130*/  LDCU UR8, c[0x0][0xb30] ;  /* 0x00016600ff0877ac */ /* 0x000e640008000800 */
[----:B-1----:R-:W-:-:S09]  /*2140*/  UISETP.NE.AND UP0, UPT, UR8, 0x1, UPT ;  /* 0x000000010800788c */ /* 0x002fd2000bf05270 */
[----:B------:R-:W-:Y:S05]  /*2150*/  BRA.U UP0, `(.L_x_34) ;  /* 0x0000000100407547 */ /* 0x000fea000b800000 */
[----:B------:R-:W1:Y:S08]  /*2160*/  LDC.64 R4, c[0x0][0xb10] ;  /* 0x0002c400ff047b82 */ /* 0x000e700000000a00 */
[----:B------:R-:W2:Y:S08]  /*2170*/  LDC.64 R2, c[0x0][0xb18] ;  /* 0x0002c600ff027b82 */ /* 0x000eb00000000a00 */
[----:B------:R-:W3:Y:S08]  /*2180*/  LDC R6, c[0x0][0xb20] ;  /* 0x0002c800ff067b82 */ /* 0x000ef00000000800 */
[----:B------:R-:W4:Y:S01]  /*2190*/  LDC R7, c[0x0][0xb0c] ;  /* 0x0002c300ff077b82 */ /* 0x000f220000000800 */
[----:B-1----:R-:W-:-:S05]  /*21a0*/  IMAD.HI.U32 R4, R10, R4, RZ ;  /* 0x000000040a047227 */ /* 0x002fca00078e00ff */
[----:B------:R-:W-:Y:S01]  /*21b0*/  SHF.R.U32.HI R4, RZ, R5, R4 ;  /* 0x00000005ff047219 */ /* 0x000fe20000011604 */
[----:B--2---:R-:W-:Y:S01]  /*21c0*/  IMAD.HI.U32 R3, R9, R3, RZ ;  /* 0x0000000309037227 */ /* 0x004fe200078e00ff */
[----:B------:R-:W-:-:S04]  /*21d0*/  ISETP.NE.AND P0, PT, R2, 0x1, PT ;  /* 0x000000010200780c */ /* 0x000fc80003f05270 */
[----:B---3--:R-:W-:-:S04]  /*21e0*/  SHF.R.U32.HI R3, RZ, R6, R3 ;  /* 0x00000006ff037219 */ /* 0x008fc80000011603 */
[----:B------:R-:W-:Y:S02]  /*21f0*/  SEL R3, R9, R3, !P0 ;  /* 0x0000000309037207 */ /* 0x000fe40004000000 */
[----:B----4-:R-:W-:-:S04]  /*2200*/  ISETP.NE.AND P1, PT, R7, 0x1, PT ;  /* 0x000000010700780c */ /* 0x010fc80003f25270 */
[----:B------:R-:W-:-:S05]  /*2210*/  SEL R4, R10, R4, !P1 ;  /* 0x000000040a047207 */ /* 0x000fca0004800000 */
[----:B------:R-:W-:Y:S02]  /*2220*/  IMAD.IADD R5, R3, 0x1, -R4 ;  /* 0x0000000103057824 */ /* 0x000fe400078e0a04 */
[----:B------:R-:W-:Y:S02]  /*2230*/  IMAD.IADD R3, R4, 0x1, -R3 ;  /* 0x0000000104037824 */ /* 0x000fe400078e0a03 */
[----:B------:R-:W-:Y:S02]  /*2240*/  IMAD R10, R5, R7, R10 ;  /* 0x00000007050a7224 */ /* 0x000fe400078e020a */
[----:B------:R-:W-:-:S07]  /*2250*/  IMAD R9, R3, R2, R9 ;  /* 0x0000000203097224 */ /* 0x000fce00078e0209 */
.L_x_34:
[----:B------:R-:W-:Y:S01]  /*2260*/  VIADD R16, R16, 0x1 ;  /* 0x0000000110107836 */ /* 0x000fe20000000000 */
[----:B------:R-:W-:Y:S01]  /*2270*/  PLOP3.LUT P1, PT, PT, PT, PT, 0x80, 0x8 ;  /* 0x000000000008781c */ /* 0x000fe20003f2f070 */
[----:B------:R-:W-:Y:S02]  /*2280*/  IMAD.IADD R15, R10, 0x1, R93 ;  /* 0x000000010a0f7824 */ /* 0x000fe400078e025d */
[----:B------:R-:W-:Y:S01]  /*2290*/  IMAD.IADD R14, R9, 0x1, R92 ;  /* 0x00000001090e7824 */ /* 0x000fe200078e025c */
[----:B------:R-:W-:-:S04]  /*22a0*/  ISETP.NE.AND P0, PT, R16, 0x2, PT ;  /* 0x000000021000780c */ /* 0x000fc80003f05270 */
[----:B------:R-:W-:Y:S02]  /*22b0*/  SEL R2, RZ, 0x1, P0 ;  /* 0x00000001ff027807 */ /* 0x000fe40000000000 */
[----:B------:R-:W-:Y:S02]  /*22c0*/  SEL R16, R16, RZ, P0 ;  /* 0x000000ff10107207 */ /* 0x000fe40000000000 */
[----:B------:R-:W-:Y:S01]  /*22d0*/  LOP3.LUT R13, R13, R2, RZ, 0x3c, !PT ;  /* 0x000000020d0d7212 */ /* 0x000fe200078e3cff */
[----:B------:R-:W-:Y:S06]  /*22e0*/  @P2 BRA `(.L_x_35) ;  /* 0xfffffff000a02947 */ /* 0x000fec000383ffff */
[----:B------:R-:W-:Y:S01]  /*22f0*/  UIADD3 UR4, UPT, UPT, UR4, 0x30, URZ ;  /* 0x0000003004047890 */ /* 0x000fe2000fffe0ff */
[----:B------:R-:W-:-:S03]  /*2300*/  SHF.L.U32 R2, R17, 0x1f, RZ ;  /* 0x0000001f11027819 */ /* 0x000fc600000006ff */
[----:B------:R-:W-:-:S09]  /*2310*/  ULEA UR5, UR6, UR4, 0x3 ;  /* 0x0000000406057291 */ /* 0x000fd2000f8e18ff */
[----:B------:R-:W1:Y:S02]  /*2320*/  SYNCS.PHASECHK.TRANS64.TRYWAIT P0, [UR5], R2 ;  /* 0x00000002ff0075a7 */ /* 0x000e640008001105 */
[----:B-1----:R-:W-:Y:S05]  /*2330*/  @!P0 BRA `(.L_x_36) ;  /* 0x0000006c00688947 */ /* 0x002fea0003800000 */
.L_x_139:
[----:B------:R-:W-:-:S04]  /*2340*/  UIADD3 UR6, UPT, UPT, UR6, 0x1, URZ ;  /* 0x0000000106067890 */ /* 0x000fc8000fffe0ff */
[----:B------:R-:W-:-:S04]  /*2350*/  UISETP.NE.AND UP0, UPT, UR6, 0x6, UPT ;  /* 0x000000060600788c */ /* 0x000fc8000bf05270 */
[----:B------:R-:W-:Y:S02]  /*2360*/  USEL UR7, URZ, 0x1, UP0 ;  /* 0x00000001ff077887 */ /* 0x000fe40008000000 */
[----:B------:R-:W-:-:S04]  /*2370*/  USEL UR6, UR6, URZ, UP0 ;  /* 0x000000ff06067287 */ /* 0x000fc80008000000 */
[----:B------:R-:W-:Y:S01]  /*2380*/  ULEA UR5, UR6, UR4, 0x3 ;  /* 0x0000000406057291 */ /* 0x000fe2000f8e18ff */
[----:B-1----:R-:W-:-:S04]  /*2390*/  LOP3.LUT R2, R17, UR7, RZ, 0x3c, !PT ;  /* 0x0000000711027c12 */ /* 0x002fc8000f8e3cff */
[----:B------:R-:W-:-:S04]  /*23a0*/  SHF.L.U32 R3, R2, 0x1f, RZ ;  /* 0x0000001f02037819 */ /* 0x000fc800000006ff */
[----:B------:R-:W1:Y:S02]  /*23b0*/  SYNCS.PHASECHK.TRANS64.TRYWAIT P0, [UR5], R3 ;  /* 0x00000003ff0075a7 */ /* 0x000e640008001105 */
[----:B-1----:R-:W-:Y:S05]  /*23c0*/  @!P0 BRA `(.L_x_37) ;  /* 0x0000006c005c8947 */ /* 0x002fea0003800000 */
.L_x_141:
[----:B------:R-:W-:-:S04]  /*23d0*/  UIADD3 UR6, UPT, UPT, UR6, 0x1, URZ ;  /* 0x0000000106067890 */ /* 0x000fc8000fffe0ff */
[----:B------:R-:W-:-:S04]  /*23e0*/  UISETP.NE.AND UP0, UPT, UR6, 0x6, UPT ;  /* 0x000000060600788c */ /* 0x000fc8000bf05270 */
[----:B------:R-:W-:Y:S02]  /*23f0*/  USEL UR7, URZ, 0x1, UP0 ;  /* 0x00000001ff077887 */ /* 0x000fe40008000000 */
[----:B------:R-:W-:-:S04]  /*2400*/  USEL UR6, UR6, URZ, UP0 ;  /* 0x000000ff06067287 */ /* 0x000fc80008000000 */
[----:B------:R-:W-:Y:S01]  /*2410*/  ULEA UR5, UR6, UR4, 0x3 ;  /* 0x0000000406057291 */ /* 0x000fe2000f8e18ff */
[----:B------:R-:W-:-:S04]  /*2420*/  LOP3.LUT R2, R2, UR7, RZ, 0x3c, !PT ;  /* 0x0000000702027c12 */ /* 0x000fc8000f8e3cff */
[----:B-1----:R-:W-:-:S04]  /*2430*/  SHF.L.U32 R3, R2, 0x1f, RZ ;  /* 0x0000001f02037819 */ /* 0x002fc800000006ff */
[----:B------:R-:W1:Y:S02]  /*2440*/  SYNCS.PHASECHK.TRANS64.TRYWAIT P0, [UR5], R3 ;  /* 0x00000003ff0075a7 */ /* 0x000e640008001105 */
[----:B-1----:R-:W-:Y:S05]  /*2450*/  @!P0 BRA `(.L_x_38) ;  /* 0x0000006c00508947 */ /* 0x002fea0003800000 */
.L_x_143:
        /* <DEDUP_REMOVED lines=9> */
.L_x_145:
        /* <DEDUP_REMOVED lines=9> */
.L_x_147:
[----:B------:R-:W-:-:S04]  /*2580*/  UIADD3 UR6, UPT, UPT, UR6, 0x1, URZ ;  /* 0x0000000106067890 */ /* 0x000fc8000fffe0ff */
[----:B------:R-:W-:-:S04]  /*2590*/  UISETP.NE.AND UP0, UPT, UR6, 0x6, UPT ;  /* 0x000000060600788c */ /* 0x000fc8000bf05270 */
[----:B------:R-:W-:Y:S02]  /*25a0*/  USEL UR5, URZ, 0x1, UP0 ;  /* 0x00000001ff057887 */ /* 0x000fe40008000000 */
[----:B------:R-:W-:-:S04]  /*25b0*/  USEL UR6, UR6, URZ, UP0 ;  /* 0x000000ff06067287 */ /* 0x000fc80008000000 */
[----:B------:R-:W-:Y:S01]  /*25c0*/  ULEA UR6, UR6, UR4, 0x3 ;  /* 0x0000000406067291 */ /* 0x000fe2000f8e18ff */
[----:B------:R-:W-:-:S04]  /*25d0*/  LOP3.LUT R2, R2, UR5, RZ, 0x3c, !PT ;  /* 0x0000000502027c12 */ /* 0x000fc8000f8e3cff */
[----:B------:R-:W-:Y:S01]  /*25e0*/  SHF.L.U32 R2, R2, 0x1f, RZ ;  /* 0x0000001f02027819 */ /* 0x000fe200000006ff */
[----:B-1--4-:R-:W-:-:S07]  /*25f0*/  IMAD.U32 R0, RZ, RZ, UR6 ;  /* 0x00000006ff007e24 */ /* 0x012fce000f8e00ff */
.L_x_41:
[----:B-1----:R1:W2:Y:S02]  /*2600*/  SYNCS.PHASECHK.TRANS64.TRYWAIT P0, [R0+URZ], R2 ;  /* 0x00000002000075a7 */ /* 0x0022a400080011ff */
[----:B--2---:R-:W-:Y:S05]  /*2610*/  @!P0 NANOSLEEP.SYNCS 0x989680 ;  /* 0x009896800000895d */ /* 0x004fea0003900000 */
[----:B------:R-:W2:Y:S02]  /*2620*/  @!P0 SYNCS.PHASECHK.TRANS64 P0, [R0+URZ], R2 ;  /* 0x00000002000085a7 */ /* 0x000ea400080010ff */
[----:B--2---:R-:W-:Y:S05]  /*2630*/  @P0 EXIT ;  /* 0x000000000000094d */ /* 0x004fea0003800000 */
[----:B------:R-:W-:Y:S05]  /*2640*/  BRA `(.L_x_41) ;  /* 0xfffffffc00ec7947 */ /* 0x000fea000383ffff */
.L_x_17:
[----:B------:R-:W-:-:S04]  /*2650*/  UISETP.NE.AND UP0, UPT, UR45, URZ, UPT ;  /* 0x000000ff2d00728c */ /* 0x000fc8000bf05270 */
[----:B------:R-:W-:-:S09]  /*2660*/  UISETP.NE.OR UP0, UPT, UR8, 0x1, UP0 ;  /* 0x000000010800788c */ /* 0x000fd20008705670 */
[----:B------:R-:W-:Y:S05]  /*2670*/  BRA.U UP0, `(.L_x_42) ;  /* 0x0000000500487547 */ /* 0x000fea000b800000 */
[----:B------:R-:W-:Y:S01]  /*2680*/  ISETP.NE.AND P2, PT, R2, RZ, PT ;  /* 0x000000ff0200720c */ /* 0x000fe20003f45270 */
[----:B------:R-:W-:Y:S01]  /*2690*/  IMAD.MOV.U32 R12, RZ, RZ, 0x1 ;  /* 0x00000001ff0c7424 */ /* 0x000fe200078e00ff */
[----:B------:R-:W-:Y:S02]  /*26a0*/  CS2R R10, SRZ ;  /* 0x00000000000a7805 */ /* 0x000fe4000001ff00 */
[----:B------:R-:W-:Y:S01]  /*26b0*/  CS2R R8, SRZ ;  /* 0x0000000000087805 */ /* 0x000fe2000001ff00 */
[----:B------:R-:W-:Y:S01]  /*26c0*/  UMOV UR4, 0x400 ;  /* 0x0000040000047882 */ /* 0x000fe20000000000 */
[----:B------:R-:W-:Y:S01]  /*26d0*/  UMOV UR6, URZ ;  /* 0x000000ff00067c82 */ /* 0x000fe20008000000 */
[----:B------:R-:W-:-:S12]  /*26e0*/  ULEA UR45, UR45, UR4, 0x18 ;  /* 0x000000042d2d7291 */ /* 0x000fd8000f8ec0ff */
.L_x_46:
[----:B------:R-:W-:Y:S02]  /*26f0*/  LEA R0, R8, UR45, 0x3 ;  /* 0x0000002d08007c11 */ /* 0x000fe4000f8e18ff */
[----:B------:R-:W-:-:S03]  /*2700*/  SHF.L.U32 R4, R9, 0x1f, RZ ;  /* 0x0000001f09047819 */ /* 0x000fc600000006ff */
[----:B------:R-:W-:Y:S01]  /*2710*/  VIADD R5, R0, 0x120 ;  /* 0x0000012000057836 */ /* 0x000fe20000000000 */
[----:B------:R-:W1:Y:S02]  /*2720*/  SYNCS.PHASECHK.TRANS64.TRYWAIT P0, [R0+URZ+0x110], R4 ;  /* 0x00011004000075a7 */ /* 0x000e6400080011ff */
[----:B-1----:R-:W-:Y:S05]  /*2730*/  @!P0 BRA `(.L_x_43) ;  /* 0x0000006800e08947 */ /* 0x002fea0003800000 */
.L_x_148:
[----:B------:R-:W-:Y:S01]  /*2740*/  ULEA UR5, UR6, UR45, 0x3 ;  /* 0x0000002d06057291 */ /* 0x000fe2000f8e18ff */
[----:B-1----:R-:W-:Y:S01]  /*2750*/  PRMT R0, RZ, 0x654, R5 ;  /* 0x00000654ff007816 */ /* 0x002fe20000000005 */
[----:B------:R-:W-:Y:S01]  /*2760*/  @!P2 IMAD.MOV.U32 R4, RZ, RZ, 0x10 ;  /* 0x00000010ff04a424 */ /* 0x000fe200078e00ff */
[----:B------:R-:W-:Y:S01]  /*2770*/  SHF.L.U32 R5, R12, 0x1f, RZ ;  /* 0x0000001f0c057819 */ /* 0x000fe200000006ff */
[----:B------:R-:W-:Y:S01]  /*2780*/  UIADD3 UR4, UPT, UPT, UR5, 0xb0, URZ ;  /* 0x000000b005047890 */ /* 0x000fe2000fffe0ff */
[----:B------:R1:W-:Y:S05]  /*2790*/  SYNCS.ARRIVE.TRANS64.RED.A1T0 RZ, [R0+URZ], RZ ;  /* 0x000000ff00ff79a7 */ /* 0x0003ea00081004ff */
[----:B------:R-:W-:Y:S01]  /*27a0*/  IMAD.U32 R6, RZ, RZ, UR4 ;  /* 0x00000004ff067e24 */ /* 0x000fe2000f8e00ff */
[----:B------:R-:W2:Y:S04]  /*27b0*/  SYNCS.PHASECHK.TRANS64.TRYWAIT P0, [UR5+0xc0], R5 ;  /* 0x0000c005ff0075a7 */ /* 0x000ea80008001105 */
[----:B------:R-:W-:Y:S01]  /*27c0*/  PRMT R6, R2, 0x654, R6 ;  /* 0x0000065402067816 */ /* 0x000fe20000000006 */
[----:B-12---:R-:W-:Y:S06]  /*27d0*/  @!P0 BRA `(.L_x_44) ;  /* 0x0000006800cc8947 */ /* 0x006fec0003800000 */
.L_x_150:
[----:B------:R-:W-:Y:S01]  /*27e0*/  ULEA UR4, UR6, UR45, 0x4 ;  /* 0x0000002d06047291 */ /* 0x000fe2000f8e20ff */
[----:B------:R-:W-:Y:S01]  /*27f0*/  SEL R3, R6, R3, !P2 ;  /* 0x0000000306037207 */ /* 0x000fe20005000000 */
[----:B------:R-:W-:Y:S01]  /*2800*/  UIADD3 UR5, UPT, UPT, UR5, 0xb0, URZ ;  /* 0x000000b005057890 */ /* 0x000fe2000fffe0ff */
[----:B-1----:R-:W-:Y:S01]  /*2810*/  LEA R0, R11, UR45, 0x3 ;  /* 0x0000002d0b007c11 */ /* 0x002fe2000f8e18ff */
[----:B------:R-:W-:Y:S01]  /*2820*/  UIADD3 UR4, UPT, UPT, UR4, 0x140, URZ ;  /* 0x0000014004047890 */ /* 0x000fe2000fffe0ff */
[----:B------:R1:W-:Y:S01]  /*2830*/  @!P2 SYNCS.ARRIVE.TRANS64.RED RZ, [R3+URZ], R4 ;  /* 0x0000000403ffa9a7 */ /* 0x0003e200080004ff */
[----:B------:R-:W-:Y:S01]  /*2840*/  UIADD3 UR6, UPT, UPT, UR6, 0x1, URZ ;  /* 0x0000000106067890 */ /* 0x000fe2000fffe0ff */
[----:B------:R-:W-:-:S03]  /*2850*/  VIADD R8, R8, 0x1 ;  /* 0x0000000108087836 */ /* 0x000fc60000000000 */
[----:B------:R-:W-:Y:S02]  /*2860*/  UISETP.NE.AND UP0, UPT, UR6, 0x2, UPT ;  /* 0x000000020600788c */ /* 0x000fe4000bf05270 */
[----:B------:R-:W-:Y:S01]  /*2870*/  ISETP.NE.AND P0, PT, R8, 0x2, PT ;  /* 0x000000020800780c */ /* 0x000fe20003f05270 */
[----:B------:R-:W-:Y:S06]  /*2880*/  UGETNEXTWORKID.BROADCAST [UR4], [UR5] ;  /* 0x00000000040073ca */ /* 0x000fec0008000100 */
[----:B------:R-:W-:Y:S02]  /*2890*/  USEL UR4, URZ, 0x1, UP0 ;  /* 0x00000001ff047887 */ /* 0x000fe40008000000 */
[----:B------:R-:W-:-:S04]  /*28a0*/  USEL UR6, UR6, URZ, UP0 ;  /* 0x000000ff06067287 */ /* 0x000fc80008000000 */
[----:B------:R-:W-:Y:S02]  /*28b0*/  LOP3.LUT R12, R12, UR4, RZ, 0x3c, !PT ;  /* 0x000000040c0c7c12 */ /* 0x000fe4000f8e3cff */
[----:B-1----:R-:W-:-:S04]  /*28c0*/  SHF.L.U32 R4, R10, 0x1f, RZ ;  /* 0x0000001f0a047819 */ /* 0x002fc800000006ff */
[----:B------:R-:W1:Y:S02]  /*28d0*/  SYNCS.PHASECHK.TRANS64.TRYWAIT P1, [R0+URZ+0xb0], R4 ;  /* 0x0000b004000075a7 */ /* 0x000e6400080211ff */
[----:B-1----:R-:W-:Y:S05]  /*28e0*/  @!P1 BRA `(.L_x_45) ;  /* 0x0000006800a09947 */ /* 0x002fea0003800000 */
.L_x_151:
[C---:B-1----:R-:W-:Y:S01]  /*28f0*/  LEA R4, R11.reuse, UR45, 0x4 ;  /* 0x0000002d0b047c11 */ /* 0x042fe2000f8e20ff */
[----:B------:R-:W-:Y:S01]  /*2900*/  VIADD R0, R0, 0xc0 ;  /* 0x000000c000007836 */ /* 0x000fe20000000000 */
[----:B------:R-:W-:Y:S01]  /*2910*/  SEL R8, R8, RZ, P0 ;  /* 0x000000ff08087207 */ /* 0x000fe20000000000 */
[----:B------:R-:W-:-:S03]  /*2920*/  VIADD R11, R11, 0x1 ;  /* 0x000000010b0b7836 */ /* 0x000fc60000000000 */
[----:B------:R-:W1:Y:S01]  /*2930*/  LDS.128 R4, [R4+0x140] ;  /* 0x0001400004047984 */ /* 0x000e620000000c00 */
[----:B------:R-:W-:Y:S02]  /*2940*/  PRMT R0, RZ, 0x654, R0 ;  /* 0x00000654ff007816 */ /* 0x000fe40000000000 */
[C---:B------:R-:W-:Y:S01]  /*2950*/  ISETP.NE.AND P1, PT, R11.reuse, 0x2, PT ;  /* 0x000000020b00780c */ /* 0x040fe20003f25270 */
[----:B------:R-:W-:Y:S01]  /*2960*/  @!PT LDS RZ, [RZ] ;  /* 0x00000000fffff984 */ /* 0x000fe20000000800 */
[----:B------:R-:W-:Y:S01]  /*2970*/  @!PT LDS RZ, [RZ] ;  /* 0x00000000fffff984 */ /* 0x000fe20000000800 */
[----:B------:R-:W-:Y:S01]  /*2980*/  @!PT LDS RZ, [RZ] ;  /* 0x00000000fffff984 */ /* 0x000fe20000000800 */
[----:B------:R-:W-:Y:S01]  /*2990*/  @!PT LDS RZ, [RZ] ;  /* 0x00000000fffff984 */ /* 0x000fe20000000800 */
[----:B------:R2:W-:Y:S06]  /*29a0*/  MEMBAR.ALL.CTA ;  /* 0x0000000000007992 */ /* 0x0005ec0000008000 */
[----:B--2---:R-:W2:Y:S01]  /*29b0*/  FENCE.VIEW.ASYNC.S ;  /* 0x00000000000073c6 */ /* 0x004ea20000000000 */
[----:B------:R-:W-:Y:S01]  /*29c0*/  SEL R11, R11, RZ, P1 ;  /* 0x000000ff0b0b7207 */ /* 0x000fe20000800000 */
[----:B--2---:R2:W-:Y:S01]  /*29d0*/  SYNCS.ARRIVE.TRANS64.RED.A1T0 RZ, [R0+URZ], RZ ;  /* 0x000000ff00ff79a7 */ /* 0x0045e200081004ff */
[----:B-1----:R-:W-:-:S02]  /*29e0*/  LOP3.LUT P3, RZ, R6, 0x1, RZ, 0xc0, !PT ;  /* 0x0000000106ff7812 */ /* 0x002fc4000786c0ff */
[----:B------:R-:W-:-:S04]  /*29f0*/  SEL R4, RZ, 0x1, P1 ;  /* 0x00000001ff047807 */ /* 0x000fc80000800000 */
[----:B------:R-:W-:Y:S02]  /*2a00*/  LOP3.LUT R10, R10, R4, RZ, 0x3c, !PT ;  /* 0x000000040a0a7212 */ /* 0x000fe400078e3cff */
[----:B--2---:R-:W-:-:S04]  /*2a10*/  SEL R0, RZ, 0x1, P0 ;  /* 0x00000001ff007807 */ /* 0x004fc80000000000 */
[----:B------:R-:W-:Y:S01]  /*2a20*/  LOP3.LUT R9, R9, R0, RZ, 0x3c, !PT ;  /* 0x0000000009097212 */ /* 0x000fe200078e3cff */
[----:B------:R-:W-:Y:S06]  /*2a30*/  @P3 BRA `(.L_x_46) ;  /* 0xfffffffc002c3947 */ /* 0x000fec000383ffff */
[----:B------:R-:W-:Y:S01]  /*2a40*/  ULEA UR5, UR6, UR45, 0x3 ;  /* 0x0000002d06057291 */ /* 0x000fe2000f8e18ff */
[----:B------:R-:W-:-:S08]  /*2a50*/  SHF.L.U32 R2, R12, 0x1f, RZ ;  /* 0x0000001f0c027819 */ /* 0x000fd000000006ff */
[----:B------:R-:W1:Y:S02]  /*2a60*/  SYNCS.PHASECHK.TRANS64 P0, [UR5+0xc0], R2 ;  /* 0x0000c002ff0075a7 */ /* 0x000e640008001005 */
[----:B-1----:R-:W-:Y:S05]  /*2a70*/  @P0 BRA `(.L_x_47) ;  /* 0x0000000000080947 */ /* 0x002fea0003800000 */
[----:B------:R-:W1:Y:S02]  /*2a80*/  SYNCS.PHASECHK.TRANS64.TRYWAIT P0, [UR5+0xc0], R2 ;  /* 0x0000c002ff0075a7 */ /* 0x000e640008001105 */
[----:B-1----:R-:W-:Y:S05]  /*2a90*/  @!P0 BRA `(.L_x_48) ;  /* 0x0000006800488947 */ /* 0x002fea0003800000 */
.L_x_47:
[----:B------:R-:W-:-:S04]  /*2aa0*/  UIADD3 UR4, UPT, UPT, UR6, 0x1, URZ ;  /* 0x0000000106047890 */ /* 0x000fc8000fffe0ff */
[----:B------:R-:W-:-:S04]  /*2ab0*/  UISETP.NE.AND UP0, UPT, UR4, 0x2, UPT ;  /* 0x000000020400788c */ /* 0x000fc8000bf05270 */
[----:B------:R-:W-:Y:S02]  /*2ac0*/  USEL UR7, URZ, 0x1, UP0 ;  /* 0x00000001ff077887 */ /* 0x000fe40008000000 */
[----:B------:R-:W-:-:S04]  /*2ad0*/  USEL UR4, UR4, URZ, UP0 ;  /* 0x000000ff04047287 */ /* 0x000fc80008000000 */
[----:B------:R-:W-:Y:S01]  /*2ae0*/  ULEA UR4, UR4, UR45, 0x3 ;  /* 0x0000002d04047291 */ /* 0x000fe2000f8e18ff */
[----:B-1----:R-:W-:-:S04]  /*2af0*/  LOP3.LUT R2, R12, UR7, RZ, 0x3c, !PT ;  /* 0x000000070c027c12 */ /* 0x002fc8000f8e3cff */
[----:B------:R-:W-:-:S04]  /*2b00*/  SHF.L.U32 R0, R2, 0x1f, RZ ;  /* 0x0000001f02007819 */ /* 0x000fc800000006ff */
[----:B------:R-:W1:Y:S02]  /*2b10*/  SYNCS.PHASECHK.TRANS64 P0, [UR4+0xc0], R0 ;  /* 0x0000c000ff0075a7 */ /* 0x000e640008001004 */
[----:B-1----:R-:W-:Y:S05]  /*2b20*/  @P0 EXIT ;  /* 0x000000000000094d */ /* 0x002fea0003800000 */
[----:B------:R-:W-:Y:S02]  /*2b30*/  SHF.L.U32 R2, R2, 0x1f, RZ ;  /* 0x0000001f02027819 */ /* 0x000fe400000006ff */
[----:B------:R-:W-:-:S07]  /*2b40*/  MOV R0, UR4 ;  /* 0x0000000400007c02 */ /* 0x000fce0008000f00 */
.L_x_49:
[----:B-1----:R1:W2:Y:S02]  /*2b50*/  SYNCS.PHASECHK.TRANS64.TRYWAIT P0, [R0+URZ+0xc0], R2 ;  /* 0x0000c002000075a7 */ /* 0x0022a400080011ff */
[----:B--2---:R-:W-:Y:S05]  /*2b60*/  @!P0 NANOSLEEP.SYNCS 0x989680 ;  /* 0x009896800000895d */ /* 0x004fea0003900000 */
[----:B------:R-:W2:Y:S02]  /*2b70*/  @!P0 SYNCS.PHASECHK.TRANS64 P0, [R0+URZ+0xc0], R2 ;  /* 0x0000c002000085a7 */ /* 0x000ea400080010ff */
[----:B--2---:R-:W-:Y:S05]  /*2b80*/  @P0 EXIT ;  /* 0x000000000000094d */ /* 0x004fea0003800000 */
[----:B------:R-:W-:Y:S05]  /*2b90*/  BRA `(.L_x_49) ;  /* 0xfffffffc00ec7947 */ /* 0x000fea000383ffff */
.L_x_42:
[----:B------:R-:W-:-:S09]  /*2ba0*/  UISETP.NE.AND UP0, UPT, UR8, URZ, UPT ;  /* 0x000000ff0800728c */ /* 0x000fd2000bf05270 */
[----:B------:R-:W-:Y:S05]  /*2bb0*/  BRA.U UP0, `(.L_x_50) ;  /* 0x0000000d00b47547 */ /* 0x000fea000b800000 */
[----:B------:R-:W-:Y:S01]  /*2bc0*/  UMOV UR4, 0x40 ;  /* 0x0000004000047882 */ /* 0x000fe20000000000 */
[----:B------:R-:W-:Y:S01]  /*2bd0*/  NOP ;  /* 0x0000000000007918 */ /* 0x000fe20000000000 */
[----:B------:R-:W-:Y:S01]  /*2be0*/  ULEA UR4, UR45, UR4, 0x18 ;  /* 0x000000042d047291 */ /* 0x000fe2000f8ec0ff */
[----:B------:R-:W-:Y:S02]  /*2bf0*/  UMOV UR5, 0x400 ;  /* 0x0000040000057882 */ /* 0x000fe40000000000 */
[----:B------:R-:W-:-:S06]  /*2c00*/  ULEA UR45, UR45, UR5, 0x18 ;  /* 0x000000052d2d7291 */ /* 0x000fcc000f8ec0ff */
[----:B------:R-:W1:Y:S02]  /*2c10*/  LDS.U8 R0, [UR4+0x1c] ;  /* 0x00001c04ff007984 */ /* 0x000e640008000000 */
[----:B-1----:R-:W-:-:S13]  /*2c20*/  ISETP.NE.AND P0, PT, R0, RZ, PT ;  /* 0x000000ff0000720c */ /* 0x002fda0003f05270 */
[----:B------:R-:W-:Y:S05]  /*2c30*/  @P0 BRA `(.L_x_51) ;  /* 0x0000000000580947 */ /* 0x000fea0003800000 */
[----:B------:R-:W-:-:S13]  /*2c40*/  ELECT P0, URZ, PT ;  /* 0x0000000000ff782f */ /* 0x000fda0003800000 */
[----:B------:R-:W-:Y:S05]  /*2c50*/  @!P0 BRA `(.L_x_52) ;  /* 0x0000000000608947 */ /* 0x000fea0003800000 */
[----:B------:R-:W-:Y:S01]  /*2c60*/  UMOV UR5, 0x10 ;  /* 0x0000001000057882 */ /* 0x000fe20000000000 */
[----:B------:R-:W-:Y:S01]  /*2c70*/  HFMA2 R0, -RZ, RZ, 0, 5.9604644775390625e-08 ;  /* 0x00000001ff007431 */ /* 0x000fe200000001ff */
[----:B------:R-:W-:-:S03]  /*2c80*/  MOV R2, 0xffff ;  /* 0x0000ffff00027802 */ /* 0x000fc60000000f00 */
[----:B------:R-:W-:Y:S04]  /*2c90*/  DEPBAR.LE SB1, 0x36 ;  /* 0x00009d800000791a */ /* 0x000fe80000000000 */
[----:B------:R-:W1:Y:S02]  /*2ca0*/  UTCATOMSWS.FIND_AND_SET.ALIGN UP0, UR5, UR5 ;  /* 0x00000005000575e3 */ /* 0x000e640008000800 */
[----:B-1----:R-:W-:Y:S01]  /*2cb0*/  MOV R3, UR5 ;  /* 0x0000000500037c02 */ /* 0x002fe20008000f00 */
[----:B------:R-:W-:Y:S06]  /*2cc0*/  BRA.U UP0, `(.L_x_53) ;  /* 0x0000000100187547 */ /* 0x000fec000b800000 */
.L_x_54:
[----:B------:R-:W-:Y:S05]  /*2cd0*/  NANOSLEEP 0x64 ;  /* 0x000000640000795d */ /* 0x000fea0003800000 */
[----:B------:R-:W-:-:S05]  /*2ce0*/  UMOV UR5, 0x10 ;  /* 0x0000001000057882 */ /* 0x000fca0000000000 */
[----:B------:R-:W-:Y:S04]  /*2cf0*/  DEPBAR.LE SB1, 0x36 ;  /* 0x00009d800000791a */ /* 0x000fe80000000000 */
[----:B------:R-:W1:Y:S02]  /*2d00*/  UTCATOMSWS.FIND_AND_SET.ALIGN UP0, UR5, UR5 ;  /* 0x00000005000575e3 */ /* 0x000e640008000800 */
[----:B-1----:R-:W-:Y:S01]  /*2d10*/  MOV R3, UR5 ;  /* 0x0000000500037c02 */ /* 0x002fe20008000f00 */
[----:B------:R-:W-:Y:S05]  /*2d20*/  BRA.U !UP0, `(.L_x_54) ;  /* 0xfffffffd08e87547 */ /* 0x000fea000b83ffff */
.L_x_53:
[-C--:B------:R-:W-:Y:S02]  /*2d30*/  SHF.L.U32 R2, R2, R3.reuse, RZ ;  /* 0x0000000302027219 */ /* 0x080fe400000006ff */
[----:B------:R-:W-:Y:S01]  /*2d40*/  SHF.L.U32 R0, R0, R3, RZ ;  /* 0x0000000300007219 */ /* 0x000fe200000006ff */
[----:B------:R-:W-:Y:S02]  /*2d50*/  IMAD.SHL.U32 R3, R3, 0x20, RZ ;  /* 0x0000002003037824 */ /* 0x000fe400078e00ff */
[----:B------:R1:W-:Y:S04]  /*2d60*/  ATOMS.OR RZ, [UR4+0x14], R2 ;  /* 0x00001402ffff798c */ /* 0x0003e8000b000004 */
[----:B------:R1:W-:Y:S04]  /*2d70*/  ATOMS.OR RZ, [UR4+0x18], R0 ;  /* 0x00001800ffff798c */ /* 0x0003e8000b000004 */
[----:B------:R1:W-:Y:S01]  /*2d80*/  STS [UR45+0x160], R3 ;  /* 0x00016003ff007988 */ /* 0x0003e2000800082d */
[----:B------:R-:W-:Y:S05]  /*2d90*/  BRA `(.L_x_52) ;  /* 0x0000000000107947 */ /* 0x000fea0003800000 */
.L_x_51:
[----:B------:R-:W-:Y:S02]  /*2da0*/  MOV R0, 0xffffffff ;  /* 0xffffffff00007802 */ /* 0x000fe40000000f00 */
[----:B------:R-:W-:-:S03]  /*2db0*/  MOV R2, 0x2de0 ;  /* 0x00002de000027802 */ /* 0x000fc60000000f00 */
[----:B------:R1:W-:Y:S04]  /*2dc0*/  STS [UR45+0x160], R0 ;  /* 0x00016000ff007988 */ /* 0x0003e8000800082d */
[----:B-1-3-5:R-:W-:Y:S05]  /*2dd0*/  CALL.REL.NOINC `($__internal_1_$__cuda_sm10x_tcgen05_guardrail_trap_phase_invalid_during_alloc) ;  /* 0x0000006c00907944 */ /* 0x02afea0003c00000 */
.L_x_52:
[----:B------:R-:W-:Y:S05]  /*2de0*/  WARPSYNC.ALL ;  /* 0x0000000000007948 */ /* 0x000fea0003800000 */
[----:B------:R-:W2:Y:S01]  /*2df0*/  S2UR UR5, SR_CgaCtaId ;  /* 0x00000000000579c3 */ /* 0x000ea20000008800 */
[----:B------:R-:W-:Y:S01]  /*2e00*/  UMOV UR4, 0x400 ;  /* 0x0000040000047882 */ /* 0x000fe20000000000 */
[----:B------:R-:W-:-:S06]  /*2e10*/  NOP ;  /* 0x0000000000007918 */ /* 0x000fcc0000000000 */
[----:B------:R-:W-:Y:S06]  /*2e20*/  BAR.ARV 0x6, 0xa0 ;  /* 0x0182800000007b1d */ /* 0x000fec0000002000 */
[----:B------:R-:W4:Y:S01]  /*2e30*/  LDCU UR7, c[0x0][0x38c] ;  /* 0x00007180ff0777ac */ /* 0x000f220008000800 */
[----:B------:R-:W-:Y:S01]  /*2e40*/  IMAD.MOV.U32 R11, RZ, RZ, 0x1 ;  /* 0x00000001ff0b7424 */ /* 0x000fe200078e00ff */
[----:B------:R-:W-:Y:S01]  /*2e50*/  CS2R R8, SRZ ;  /* 0x0000000000087805 */ /* 0x000fe2000001ff00 */
[----:B------:R-:W-:Y:S01]  /*2e60*/  IMAD.MOV.U32 R10, RZ, RZ, RZ ;  /* 0x000000ffff0a7224 */ /* 0x000fe200078e00ff */
[----:B------:R-:W3:Y:S01]  /*2e70*/  LDCU UR6, c[0x0][0x38c] ;  /* 0x00007180ff0677ac */ /* 0x000ee20008000800 */
[----:B------:R-:W-:Y:S01]  /*2e80*/  UMOV UR15, URZ ;  /* 0x000000ff000f7c82 */ /* 0x000fe20008000000 */
[----:B------:R-:W-:Y:S01]  /*2e90*/  UMOV UR14, URZ ;  /* 0x000000ff000e7c82 */ /* 0x000fe20008000000 */
[----:B--2---:R-:W-:Y:S01]  /*2ea0*/  ULEA UR5, UR5, UR4, 0x18 ;  /* 0x0000000405057291 */ /* 0x004fe2000f8ec0ff */
[----:B------:R-:W-:Y:S01]  /*2eb0*/  UMOV UR24, 0x0 ;  /* 0x0000000000187882 */ /* 0x000fe20000000000 */
[----:B------:R-:W-:-:S02]  /*2ec0*/  UMOV UR25, 0x8200010 ;  /* 0x0820001000197882 */ /* 0x000fc40000000000 */
[----:B------:R-:W-:Y:S02]  /*2ed0*/  UIADD3 UR10, UPT, UPT, UR5, 0x8400, URZ ;  /* 0x00008400050a7890 */ /* 0x000fe4000fffe0ff */
[----:B------:R-:W-:Y:S02]  /*2ee0*/  UIADD3 UR11, UPT, UPT, UR5, 0x20400, URZ ;  /* 0x00020400050b7890 */ /* 0x000fe4000fffe0ff */
[----:B----4-:R-:W-:Y:S01]  /*2ef0*/  UIADD3 UR7, UPT, UPT, UR7, 0x3f, URZ ;  /* 0x0000003f07077890 */ /* 0x010fe2000fffe0ff */
[----:B-1----:R-:W1:Y:S01]  /*2f00*/  LDS R0, [UR5+0x160] ;  /* 0x00016005ff007984 */ /* 0x002e620008000800 */
[----:B------:R-:W-:Y:S02]  /*2f10*/  USHF.R.U32.HI UR10, URZ, 0x4, UR10 ;  /* 0x00000004ff0a7899 */ /* 0x000fe4000801160a */
[----:B------:R-:W-:Y:S02]  /*2f20*/  USHF.R.S32.HI UR4, URZ, 0x1f, UR7 ;  /* 0x0000001fff047899 */ /* 0x000fe40008011407 */
[----:B------:R-:W-:-:S02]  /*2f30*/  USHF.R.U32.HI UR11, URZ, 0x4, UR11 ;  /* 0x00000004ff0b7899 */ /* 0x000fc4000801160b */
[----:B------:R-:W-:Y:S02]  /*2f40*/  ULEA.HI UR4, UR4, UR7, URZ, 0x6 ;  /* 0x0000000704047291 */ /* 0x000fe4000f8f30ff */
[----:B------:R-:W-:Y:S02]  /*2f50*/  ULOP3.LUT UR10, UR10, 0x3fff, URZ, 0xc0, !UPT ;  /* 0x00003fff0a0a7892 */ /* 0x000fe4000f8ec0ff */
[----:B------:R-:W-:Y:S02]  /*2f60*/  USHF.R.S32.HI UR4, URZ, 0x6, UR4 ;  /* 0x00000006ff047899 */ /* 0x000fe40008011404 */
[----:B------:R-:W-:Y:S02]  /*2f70*/  ULOP3.LUT UR11, UR11, 0x3fff, URZ, 0xc0, !UPT ;  /* 0x00003fff0b0b7892 */ /* 0x000fe4000f8ec0ff */
[----:B------:R-:W-:Y:S01]  /*2f80*/  UISETP.LT.AND UP0, UPT, UR4, 0x1, UPT ;  /* 0x000000010400788c */ /* 0x000fe2000bf01270 */
[----:B------:R-:W-:Y:S01]  /*2f90*/  UMOV UR22, 0x0 ;  /* 0x0000000000167882 */ /* 0x000fe20000000000 */
[----:B------:R-:W-:-:S02]  /*2fa0*/  UMOV UR23, 0x8200010 ;  /* 0x0820001000177882 */ /* 0x000fc40000000000 */
[----:B------:R-:W-:Y:S02]  /*2fb0*/  USEL UR9, UR4, 0x1, !UP0 ;  /* 0x0000000104097887 */ /* 0x000fe4000c000000 */
[----:B------:R-:W-:Y:S02]  /*2fc0*/  ULOP3.LUT UR10, UR10, 0x10000, URZ, 0xfc, !UPT ;  /* 0x000100000a0a7892 */ /* 0x000fe4000f8efcff */
[----:B------:R-:W-:Y:S02]  /*2fd0*/  ULOP3.LUT UR11, UR11, 0x10000, URZ, 0xfc, !UPT ;  /* 0x000100000b0b7892 */ /* 0x000fe4000f8efcff */
[----:B------:R-:W-:Y:S02]  /*2fe0*/  UIADD3 UR9, UPT, UPT, -UR9, URZ, URZ ;  /* 0x000000ff09097290 */ /* 0x000fe4000fffe1ff */
[----:B---3--:R-:W-:Y:S01]  /*2ff0*/  UISETP.GE.AND UP3, UPT, UR6, 0x1, UPT ;  /* 0x000000010600788c */ /* 0x008fe2000bf66270 */
[----:B------:R-:W-:Y:S01]  /*3000*/  UMOV UR20, 0x0 ;  /* 0x0000000000147882 */ /* 0x000fe20000000000 */
[----:B------:R-:W-:Y:S01]  /*3010*/  UMOV UR21, 0x8200010 ;  /* 0x0820001000157882 */ /* 0x000fe20000000000 */
[----:B------:R-:W-:Y:S01]  /*3020*/  UMOV UR18, 0x0 ;  /* 0x0000000000127882 */ /* 0x000fe20000000000 */
[----:B------:R-:W-:Y:S01]  /*3030*/  UMOV UR19, 0x8200010 ;  /* 0x0820001000137882 */ /* 0x000fe20000000000 */
[----:B-1----:R-:W-:-:S15]  /*3040*/  R2UR UR16, R0 ;  /* 0x00000000001072ca */ /* 0x002fde00000e0000 */
.L_x_61:
[----:B------:R-:W-:Y:S02]  /*3050*/  LEA R0, R10, UR5, 0x3 ;  /* 0x000000050a007c11 */ /* 0x000fe4000f8e18ff */
[----:B------:R-:W-:Y:S02]  /*3060*/  SHF.L.U32 R2, R9, 0x1f, RZ ;  /* 0x0000001f09027819 */ /* 0x000fe400000006ff */
[----:B------:R-:W-:Y:S01]  /*3070*/  PLOP3.LUT P0, PT, PT, PT, UP3, 0x80, 0x8 ;  /* 0x000000000008781c */ /* 0x000fe20003f0f038 */
[----:B------:R-:W-:Y:S01]  /*3080*/  VIADD R3, R0, 0xc0 ;  /* 0x000000c000037836 */ /* 0x000fe20000000000 */
[----:B-1----:R-:W1:Y:S02]  /*3090*/  SYNCS.PHASECHK.TRANS64.TRYWAIT P1, [R0+URZ+0xb0], R2 ;  /* 0x0000b002000075a7 */ /* 0x002e6400080211ff */
[----:B-1-3--:R-:W-:Y:S09]  /*30a0*/  @!P1 BRA `(.L_x_55) ;  /* 0x0000006000dc9947 */ /* 0x00aff20003800000 */
.L_x_153:
[----:B------:R-:W-:Y:S01]  /*30b0*/  LEA R4, R10, UR5, 0x4 ;  /* 0x000000050a047c11 */ /* 0x000fe2000f8e20ff */
[----:B------:R-:W-:Y:S01]  /*30c0*/  @UP3 ULEA UR6, UR14, UR5, 0x3 ;  /* 0x000000050e063291 */ /* 0x000fe2000f8e18ff */
[----:B------:R-:W-:Y:S01]  /*30d0*/  PLOP3.LUT P2, PT, PT, PT, PT, 0x80, 0x8 ;  /* 0x000000000008781c */ /* 0x000fe20003f4f070 */
[----:B------:R-:W-:Y:S01]  /*30e0*/  ULEA UR7, UR15, UR5, 0x3 ;  /* 0x000000050f077291 */ /* 0x000fe2000f8e18ff */
[----:B------:R-:W-:Y:S01]  /*30f0*/  PRMT R3, RZ, 0x654, R3 ;  /* 0x00000654ff037816 */ /* 0x000fe20000000003 */
[----:B------:R-:W-:Y:S01]  /*3100*/  ULEA UR8, UR15, UR16, 0x7 ;  /* 0x000000100f087291 */ /* 0x000fe2000f8e38ff */
[----:B------:R-:W2:Y:S01]  /*3110*/  LDS.128 R4, [R4+0x140] ;  /* 0x0001400004047984 */ /* 0x000ea20000000c00 */
[----:B-1----:R-:W-:Y:S02]  /*3120*/  @P0 SHF.L.U32 R2, R8, 0x1f, RZ ;  /* 0x0000001f08020819 */ /* 0x002fe400000006ff */
[----:B------:R-:W-:Y:S01]  /*3130*/  SHF.L.U32 R0, R11, 0x1f, RZ ;  /* 0x0000001f0b007819 */ /* 0x000fe200000006ff */
[----:B------:R-:W-:Y:S01]  /*3140*/  @!PT LDS RZ, [RZ] ;  /* 0x00000000fffff984 */ /* 0x000fe20000000800 */
[----:B------:R-:W-:Y:S01]  /*3150*/  @!PT LDS RZ, [RZ] ;  /* 0x00000000fffff984 */ /* 0x000fe20000000800 */
[----:B------:R-:W-:Y:S01]  /*3160*/  @!PT LDS RZ, [RZ] ;  /* 0x00000000fffff984 */ /* 0x000fe20000000800 */
[----:B------:R-:W-:Y:S01]  /*3170*/  @!PT LDS RZ, [RZ] ;  /* 0x00000000fffff984 */ /* 0x000fe20000000800 */
[----:B------:R1:W-:Y:S06]  /*3180*/  MEMBAR.ALL.CTA ;  /* 0x0000000000007992 */ /* 0x0003ec0000008000 */
[----:B-1----:R-:W1:Y:S02]  /*3190*/  FENCE.VIEW.ASYNC.S ;  /* 0x00000000000073c6 */ /* 0x002e640000000000 */
[----:B-1----:R1:W-:Y:S01]  /*31a0*/  SYNCS.ARRIVE.TRANS64.RED.A1T0 RZ, [R3+URZ], RZ ;  /* 0x000000ff03ff79a7 */ /* 0x0023e200081004ff */
[----:B------:R1:W3:Y:S01]  /*31b0*/  @P0 SYNCS.PHASECHK.TRANS64.TRYWAIT P2, [UR6], R2 ;  /* 0x00000002ff0005a7 */ /* 0x0002e20008041106 */
[----:B--2---:R-:W-:Y:S01]  /*31c0*/  LOP3.LUT P1, RZ, R6, 0x1, RZ, 0xc0, !PT ;  /* 0x0000000106ff7812 */ /* 0x004fe2000782c0ff */
[----:B------:R-:W2:Y:S02]  /*31d0*/  SYNCS.PHASECHK.TRANS64.TRYWAIT P0, [UR7+0xf0], R0 ;  /* 0x0000f000ff0075a7 */ /* 0x000ea40008001107 */
[----:B-123--:R-:W-:Y:S10]  /*31e0*/  @!P0 BRA `(.L_x_56) ;  /* 0x0000006000a08947 */ /* 0x00eff40003800000 */
.L_x_155:
[----:B------:R-:W-:Y:S01]  /*31f0*/  IADD3 R10, PT, PT, R10, 0x1, RZ ;  /* 0x000000010a0a7810 */ /* 0x000fe20007ffe0ff */
[----:B------:R-:W-:Y:S06]  /*3200*/  BRA.U !UP3, `(.L_x_57) ;  /* 0x000000010bc07547 */ /* 0x000fec000b800000 */
[----:B------:R-:W-:Y:S01]  /*3210*/  UPLOP3.LUT UP4, UPT, UPT, UPT, UPT, 0x40, 0x4 ;  /* 0x000000000004789c */ /* 0x000fe20003f8e870 */
[----:B------:R-:W-:Y:S01]  /*3220*/  UMOV UR13, UR9 ;  /* 0x00000009000d7c82 */ /* 0x000fe20008000000 */
[----:B------:R-:W-:Y:S01]  /*3230*/  UMOV UR12, UR4 ;  /* 0x00000004000c7c82 */ /* 0x000fe20008000000 */
[----:B------:R-:W-:-:S08]  /*3240*/  UMOV UR17, UR14 ;  /* 0x0000000e00117c82 */ /* 0x000fd00008000000 */
.L_x_60:
[----:B------:R-:W-:Y:S02]  /*3250*/  UIADD3 UR13, UPT, UPT, UR13, 0x1, URZ ;  /* 0x000000010d0d7890 */ /* 0x000fe4000fffe0ff */
[----:B--2---:R-:W-:Y:S02]  /*3260*/  ULEA UR6, UR17, UR5, 0x3 ;  /* 0x0000000511067291 */ /* 0x004fe4000f8e18ff */
[----:B------:R-:W-:Y:S01]  /*3270*/  UISETP.NE.AND UP0, UPT, UR13, URZ, UPT ;  /* 0x000000ff0d00728c */ /* 0x000fe2000bf05270 */
[----:B---3--:R-:W-:Y:S10]  /*3280*/  @P2 BRA `(.L_x_58) ;  /* 0x00000000000c2947 */ /* 0x008ff40003800000 */
[----:B-1----:R-:W-:Y:S04]  /*3290*/  SHF.L.U32 R2, R8, 0x1f, RZ ;  /* 0x0000001f08027819 */ /* 0x002fe800000006ff */
[----:B------:R-:W1:Y:S02]  /*32a0*/  SYNCS.PHASECHK.TRANS64.TRYWAIT P0, [UR6], R2 ;  /* 0x00000002ff0075a7 */ /* 0x000e640008001106 */
[----:B-1----:R-:W-:Y:S05]  /*32b0*/  @!P0 BRA `(.L_x_59) ;  /* 0x0000006000848947 */ /* 0x002fea0003800000 */
.L_x_58:
[----:B------:R-:W-:Y:S01]  /*32c0*/  UISETP.NE.AND UP1, UPT, UR12, 0x1, UPT ;  /* 0x000000010c00788c */ /* 0x000fe2000bf25270 */
[----:B------:R-:W-:Y:S01]  /*32d0*/  PLOP3.LUT P2, PT, PT, PT, PT, 0x80, 0x8 ;  /* 0x000000000008781c */ /* 0x000fe20003f4f070 */
[----:B------:R-:W-:Y:S02]  /*32e0*/  UIADD3 UR14, UPT, UPT, UR17, 0x1, URZ ;  /* 0x00000001110e7890 */ /* 0x000fe4000fffe0ff */
[----:B------:R-:W-:Y:S02]  /*32f0*/  ULEA UR28, UR17, UR11, 0xa ;  /* 0x0000000b111c7291 */ /* 0x000fe4000f8e50ff */
[----:B------:R-:W-:Y:S01]  /*3300*/  UISETP.NE.AND UP2, UPT, UR14, 0x6, UPT ;  /* 0x000000060e00788c */ /* 0x000fe2000bf45270 */
[----:B------:R-:W-:Y:S01]  /*3310*/  PLOP3.LUT P0, PT, PT, PT, UP1, 0x80, 0x8 ;  /* 0x000000000008781c */ /* 0x000fe20003f0f018 */
[----:B------:R-:W-:Y:S02]  /*3320*/  UIADD3 UR40, UPT, UPT, UR28, 0x2, URZ ;  /* 0x000000021c287890 */ /* 0x000fe4000fffe0ff */
[----:B------:R-:W-:Y:S02]  /*3330*/  USEL UR27, URZ, 0x1, UP2 ;  /* 0x00000001ff1b7887 */ /* 0x000fe40009000000 */
[----:B------:R-:W-:Y:S02]  /*3340*/  USEL UR14, UR14, URZ, UP2 ;  /* 0x000000ff0e0e7287 */ /* 0x000fe40009000000 */
[----:B------:R-:W-:Y:S02]  /*3350*/  UIADD3 UR36, UPT, UPT, UR28, 0x4, URZ ;  /* 0x000000041c247890 */ /* 0x000fe4000fffe0ff */
[----:B------:R-:W-:Y:S01]  /*3360*/  @UP1 ULEA UR26, UR14, UR5, 0x3 ;  /* 0x000000050e1a1291 */ /* 0x000fe2000f8e18ff */
[----:B------:R-:W-:Y:S01]  /*3370*/  LOP3.LUT R8, R8, UR27, RZ, 0x3c, !PT ;  /* 0x0000001b08087c12 */ /* 0x000fe2000f8e3cff */
[----:B------:R-:W-:Y:S02]  /*3380*/  UIADD3 UR32, UPT, UPT, UR28, 0x6, URZ ;  /* 0x000000061c207890 */ /* 0x000fe4000fffe0ff */
[----:B------:R-:W-:Y:S01]  /*3390*/  UIADD3 UR6, UPT, UPT, UR6, 0x30, URZ ;  /* 0x0000003006067890 */ /* 0x000fe2000fffe0ff */
[----:B-1----:R-:W-:Y:S01]  /*33a0*/  @P0 SHF.L.U32 R0, R8, 0x1f, RZ ;  /* 0x0000001f08000819 */ /* 0x002fe200000006ff */
[----:B------:R-:W-:Y:S01]  /*33b0*/  UIADD3 UR12, UPT, UPT, UR12, -0x1, URZ ;  /* 0xffffffff0c0c7890 */ /* 0x000fe2000fffe0ff */
[----:B------:R-:W-:Y:S02]  /*33c0*/  UMOV UR29, 0x40004040 ;  /* 0x40004040001d7882 */ /* 0x000fe40000000000 */
[----:B------:R2:W3:Y:S01]  /*33d0*/  @P0 SYNCS.PHASECHK.TRANS64.TRYWAIT P2, [UR26], R0 ;  /* 0x00000000ff0005a7 */ /* 0x0004e2000804111a */
[----:B------:R-:W-:Y:S01]  /*33e0*/  ULEA UR26, UR17, UR10, 0xa ;  /* 0x0000000a111a7291 */ /* 0x000fe2000f8e50ff */
[----:B------:R-:W-:Y:S01]  /*33f0*/  UMOV UR27, 0x40004040 ;  /* 0x40004040001b7882 */ /* 0x000fe20000000000 */
[----:B------:R-:W-:Y:S02]  /*3400*/  UMOV UR41, 0x40004040 ;  /* 0x4000404000297882 */ /* 0x000fe40000000000 */
[----:B------:R-:W-:Y:S02]  /*3410*/  UIADD3 UR38, UPT, UPT, UR26, 0x2, URZ ;  /* 0x000000021a267890 */ /* 0x000fe4000fffe0ff */
[----:B------:R-:W-:Y:S02]  /*3420*/  UIADD3 UR34, UPT, UPT, UR26, 0x4, URZ ;  /* 0x000000041a227890 */ /* 0x000fe4000fffe0ff */
[----:B------:R-:W-:Y:S01]  /*3430*/  UIADD3 UR30, UPT, UPT, UR26, 0x6, URZ ;  /* 0x000000061a1e7890 */ /* 0x000fe2000fffe0ff */
[----:B------:R2:W-:Y:S01]  /*3440*/  UTCHMMA gdesc[UR26], gdesc[UR28], tmem[UR8], tmem[UR24], idesc[UR25], UP4 ;  /* 0x00ff181c1a0075ea */ /* 0x0005e2000a000008 */
[----:B------:R-:W-:Y:S01]  /*3450*/  UPLOP3.LUT UP4, UPT, UPT, UPT, UPT, 0x80, 0x8 ;  /* 0x000000000008789c */ /* 0x000fe20003f8f070 */
[----:B------:R-:W-:Y:S01]  /*3460*/  UMOV UR39, 0x40004040 ;  /* 0x4000404000277882 */ /* 0x000fe20000000000 */
[----:B------:R-:W-:Y:S01]  /*3470*/  UMOV UR37, 0x40004040 ;  /* 0x4000404000257882 */ /* 0x000fe20000000000 */
[----:B------:R2:W-:Y:S01]  /*3480*/  UTCHMMA gdesc[UR38], gdesc[UR40], tmem[UR8], tmem[UR22], idesc[UR23], UPT ;  /* 0x00ff1628260075ea */ /* 0x0005e2000b800008 */
[----:B------:R-:W-:Y:S01]  /*3490*/  UMOV UR35, 0x40004040 ;  /* 0x4000404000237882 */ /* 0x000fe20000000000 */
[----:B------:R-:W-:Y:S01]  /*34a0*/  UMOV UR33, 0x40004040 ;  /* 0x4000404000217882 */ /* 0x000fe20000000000 */
[----:B------:R-:W-:Y:S01]  /*34b0*/  UMOV UR31, 0x40004040 ;  /* 0x40004040001f7882 */ /* 0x000fe20000000000 */
[----:B------:R2:W-:Y:S01]  /*34c0*/  UTCHMMA gdesc[UR34], gdesc[UR36], tmem[UR8], tmem[UR20], idesc[UR21], UPT ;  /* 0x00ff1424220075ea */ /* 0x0005e2000b800008 */
[----:B------:R2:W-:Y:S01]  /*34d0*/  UTCHMMA gdesc[UR30], gdesc[UR32], tmem[UR8], tmem[UR18], idesc[UR19], UPT ;  /* 0x00ff12201e0075ea */ /* 0x0005e2000b800008 */
[----:B------:R2:W-:Y:S01]  /*34e0*/  UTCBAR [UR6], URZ ;  /* 0x000000ff060073e9 */ /* 0x0005e200080000ff */
[----:B------:R-:W-:Y:S01]  /*34f0*/  UMOV UR17, UR14 ;  /* 0x0000000e00117c82 */ /* 0x000fe20008000000 */
[----:B------:R-:W-:Y:S05]  /*3500*/  BRA.U UP0, `(.L_x_60) ;  /* 0xfffffffd00507547 */ /* 0x000fea000b83ffff */
.L_x_57:
[----:B------:R-:W-:Y:S01]  /*3510*/  UIADD3 UR15, UPT, UPT, UR15, 0x1, URZ ;  /* 0x000000010f0f7890 */ /* 0x000fe2000fffe0ff */
[C---:B------:R-:W-:Y:S01]  /*3520*/  ISETP.NE.AND P0, PT, R10.reuse, 0x2, PT ;  /* 0x000000020a00780c */ /* 0x040fe20003f05270 */
[----:B------:R-:W-:Y:S02]  /*3530*/  UIADD3 UR7, UPT, UPT, UR7, 0xd0, URZ ;  /* 0x000000d007077890 */ /* 0x000fe4000fffe0ff */
[----:B------:R-:W-:Y:S01]  /*3540*/  UISETP.NE.AND UP0, UPT, UR15, 0x4, UPT ;  /* 0x000000040f00788c */ /* 0x000fe2000bf05270 */
[----:B-12---:R-:W-:Y:S02]  /*3550*/  SEL R0, RZ, 0x1, P0 ;  /* 0x00000001ff007807 */ /* 0x006fe40000000000 */
[----:B------:R-:W-:Y:S01]  /*3560*/  SEL R10, R10, RZ, P0 ;  /* 0x000000ff0a0a7207 */ /* 0x000fe20000000000 */
[----:B------:R-:W-:Y:S01]  /*3570*/  USEL UR6, URZ, 0x1, UP0 ;  /* 0x00000001ff067887 */ /* 0x000fe20008000000 */
[----:B------:R-:W-:Y:S01]  /*3580*/  LOP3.LUT R9, R9, R0, RZ, 0x3c, !PT ;  /* 0x0000000009097212 */ /* 0x000fe200078e3cff */
[----:B------:R-:W-:Y:S01]  /*3590*/  USEL UR15, UR15, URZ, UP0 ;  /* 0x000000ff0f0f7287 */ /* 0x000fe20008000000 */
[----:B------:R1:W-:Y:S03]  /*35a0*/  UTCBAR [UR7], URZ ;  /* 0x000000ff070073e9 */ /* 0x0003e600080000ff */
[----:B------:R-:W-:Y:S01]  /*35b0*/  LOP3.LUT R11, R11, UR6, RZ, 0x3c, !PT ;  /* 0x000000060b0b7c12 */ /* 0x000fe2000f8e3cff */
[----:B------:R-:W-:Y:S07]  /*35c0*/  @P1 BRA `(.L_x_61) ;  /* 0xfffffff800a01947 */ /* 0x000fee000383ffff */
[----:B------:R-:W2:Y:S01]  /*35d0*/  S2UR UR4, SR_CgaCtaId ;  /* 0x00000000000479c3 */ /* 0x000ea20000008800 */
[----:B------:R-:W-:Y:S01]  /*35e0*/  ELECT P0, URZ, PT ;  /* 0x0000000000ff782f */ /* 0x000fe20003800000 */
[----:B------:R-:W-:Y:S01]  /*35f0*/  IMAD.MOV.U32 R0, RZ, RZ, 0x1 ;  /* 0x00000001ff007424 */ /* 0x000fe200078e00ff */
[----:B------:R-:W-:Y:S01]  /*3600*/  UIADD3 UR5, UPT, UPT, UR5, 0xf0, URZ ;  /* 0x000000f005057890 */ /* 0x000fe2000fffe0ff */
[----:B------:R-:W-:Y:S01]  /*3610*/  SHF.L.U32 R2, R11, 0x1f, RZ ;  /* 0x0000001f0b027819 */ /* 0x000fe200000006ff */
[----:B------:R-:W-:-:S03]  /*3620*/  UMOV UR6, 0x40 ;  /* 0x0000004000067882 */ /* 0x000fc60000000000 */
[----:B------:R-:W-:Y:S01]  /*3630*/  UVIRTCOUNT.DEALLOC.SMPOOL 0x80 ;  /* 0x000000800000784c */ /* 0x000fe20000000000 */
[----:B--2---:R-:W-:Y:S02]  /*3640*/  ULEA UR4, UR4, UR6, 0x18 ;  /* 0x0000000604047291 */ /* 0x004fe4000f8ec0ff */
[----:B------:R-:W-:-:S07]  /*3650*/  ULEA UR6, UR15, UR5, 0x3 ;  /* 0x000000050f067291 */ /* 0x000fce000f8e18ff */
[----:B------:R2:W-:Y:S02]  /*3660*/  @P0 STS.U8 [UR4+0x1c], R0 ;  /* 0x00001c00ff000988 */ /* 0x0005e40008000004 */
[----:B------:R-:W4:Y:S02]  /*3670*/  SYNCS.PHASECHK.TRANS64.TRYWAIT P0, [UR6], R2 ;  /* 0x00000002ff0075a7 */ /* 0x000f240008001106 */
[----:B--2-4-:R-:W-:Y:S05]  /*3680*/  @!P0 BRA `(.L_x_62) ;  /* 0x0000005c00a88947 */ /* 0x014fea0003800000 */
.L_x_158:
[----:B-1----:R-:W-:-:S04]  /*3690*/  UIADD3 UR7, UPT, UPT, UR15, 0x1, URZ ;  /* 0x000000010f077890 */ /* 0x002fc8000fffe0ff */
[----:B------:R-:W-:-:S04]  /*36a0*/  UISETP.NE.AND UP0, UPT, UR7, 0x4, UPT ;  /* 0x000000040700788c */ /* 0x000fc8000bf05270 */
[----:B------:R-:W-:Y:S02]  /*36b0*/  USEL UR8, URZ, 0x1, UP0 ;  /* 0x00000001ff087887 */ /* 0x000fe40008000000 */
[----:B------:R-:W-:-:S04]  /*36c0*/  USEL UR7, UR7, URZ, UP0 ;  /* 0x000000ff07077287 */ /* 0x000fc80008000000 */
[----:B------:R-:W-:Y:S01]  /*36d0*/  ULEA UR6, UR7, UR5, 0x3 ;  /* 0x0000000507067291 */ /* 0x000fe2000f8e18ff */
[----:B--2---:R-:W-:-:S04]  /*36e0*/  LOP3.LUT R2, R11, UR8, RZ, 0x3c, !PT ;  /* 0x000000080b027c12 */ /* 0x004fc8000f8e3cff */
[----:B------:R-:W-:-:S04]  /*36f0*/  SHF.L.U32 R3, R2, 0x1f, RZ ;  /* 0x0000001f02037819 */ /* 0x000fc800000006ff */
[----:B------:R-:W1:Y:S02]  /*3700*/  SYNCS.PHASECHK.TRANS64.TRYWAIT P0, [UR6], R3 ;  /* 0x00000003ff0075a7 */ /* 0x000e640008001106 */
[----:B-1----:R-:W-:Y:S05]  /*3710*/  @!P0 BRA `(.L_x_63) ;  /* 0x0000005c009c8947 */ /* 0x002fea0003800000 */
.L_x_160:
        /* <DEDUP_REMOVED lines=9> */
.L_x_162:
[----:B------:R-:W-:-:S04]  /*37b0*/  UIADD3 UR7, UPT, UPT, UR7, 0x1, URZ ;  /* 0x0000000107077890 */ /* 0x000fc8000fffe0ff */
[----:B------:R-:W-:-:S04]  /*37c0*/  UISETP.NE.AND UP0, UPT, UR7, 0x4, UPT ;  /* 0x000000040700788c */ /* 0x000fc8000bf05270 */
[----:B------:R-:W-:Y:S02]  /*37d0*/  USEL UR6, URZ, 0x1, UP0 ;  /* 0x00000001ff067887 */ /* 0x000fe40008000000 */
[----:B------:R-:W-:-:S04]  /*37e0*/  USEL UR7, UR7, URZ, UP0 ;  /* 0x000000ff07077287 */ /* 0x000fc80008000000 */
[----:B------:R-:W-:Y:S01]  /*37f0*/  ULEA UR7, UR7, UR5, 0x3 ;  /* 0x0000000507077291 */ /* 0x000fe2000f8e18ff */
[----:B------:R-:W-:-:S04]  /*3800*/  LOP3.LUT R2, R2, UR6, RZ, 0x3c, !PT ;  /* 0x0000000602027c12 */ /* 0x000fc8000f8e3cff */
[----:B------:R-:W-:-:S04]  /*3810*/  SHF.L.U32 R2, R2, 0x1f, RZ ;  /* 0x0000001f02027819 */ /* 0x000fc800000006ff */
[----:B------:R-:W2:Y:S02]  /*3820*/  SYNCS.PHASECHK.TRANS64.TRYWAIT P0, [UR7], R2 ;  /* 0x00000002ff0075a7 */ /* 0x000ea40008001107 */
[----:B--2---:R-:W-:Y:S05]  /*3830*/  @!P0 BRA `(.L_x_65) ;  /* 0x0000005c00848947 */ /* 0x004fea0003800000 */
.L_x_164:
[----:B------:R-:W-:Y:S01]  /*3840*/  NOP ;  /* 0x0000000000007918 */ /* 0x000fe20000000000 */
[----:B-1----:R-:W1:Y:S01]  /*3850*/  LDS R0, [UR4+0x14] ;  /* 0x00001404ff007984 */ /* 0x002e620008000800 */
[----:B------:R-:W-:Y:S01]  /*3860*/  ULOP3.LUT UR6, UR16, 0xffff, URZ, 0xc0, !UPT ;  /* 0x0000ffff10067892 */ /* 0x000fe2000f8ec0ff */
[----:B------:R-:W-:Y:S01]  /*3870*/  UMOV UR8, 0xffff ;  /* 0x0000ffff00087882 */ /* 0x000fe20000000000 */
[----:B------:R-:W-:Y:S02]  /*3880*/  UMOV UR5, 0x1 ;  /* 0x0000000100057882 */ /* 0x000fe40000000000 */
[----:B------:R-:W-:-:S04]  /*3890*/  USHF.R.U32.HI UR6, URZ, 0x5, UR6 ;  /* 0x00000005ff067899 */ /* 0x000fc80008011606 */
[----:B------:R-:W-:Y:S02]  /*38a0*/  USHF.L.U32 UR8, UR8, UR6, URZ ;  /* 0x0000000608087299 */ /* 0x000fe400080006ff */
[----:B------:R-:W-:-:S04]  /*38b0*/  USHF.L.U32 UR5, UR5, UR6, URZ ;  /* 0x0000000605057299 */ /* 0x000fc800080006ff */
[----:B-1----:R-:W-:-:S04]  /*38c0*/  LOP3.LUT R0, R0, UR8, RZ, 0xc0, !PT ;  /* 0x0000000800007c12 */ /* 0x002fc8000f8ec0ff */
[----:B------:R-:W-:-:S13]  /*38d0*/  ISETP.NE.AND P0, PT, R0, UR8, PT ;  /* 0x0000000800007c0c */ /* 0x000fda000bf05270 */
[----:B------:R-:W-:Y:S05]  /*38e0*/  @P0 BRA `(.L_x_66) ;  /* 0x0000000000580947 */ /* 0x000fea0003800000 */
[----:B------:R-:W1:Y:S02]  /*38f0*/  LDS R0, [UR4+0x18] ;  /* 0x00001804ff007984 */ /* 0x000e640008000800 */
[----:B-1----:R-:W-:-:S04]  /*3900*/  LOP3.LUT R0, R0, UR5, RZ, 0xc0, !PT ;  /* 0x0000000500007c12 */ /* 0x002fc8000f8ec0ff */
[----:B------:R-:W-:-:S13]  /*3910*/  ISETP.NE.AND P0, PT, R0, UR5, PT ;  /* 0x0000000500007c0c */ /* 0x000fda000bf05270 */
[----:B------:R-:W-:Y:S05]  /*3920*/  @P0 BRA `(.L_x_67) ;  /* 0x00000000003c0947 */ /* 0x000fea0003800000 */
[----:B------:R-:W1:Y:S01]  /*3930*/  S2R R2, SR_LANEID ;  /* 0x0000000000027919 */ /* 0x000e620000000000 */
[----:B------:R-:W-:Y:S01]  /*3940*/  ULOP3.LUT UR8, URZ, UR8, URZ, 0x33, !UPT ;  /* 0x00000008ff087292 */ /* 0x000fe2000f8e33ff */
[----:B------:R-:W-:Y:S02]  /*3950*/  VOTEU.ANY UR7, UPT, PT ;  /* 0x0000000000077886 */ /* 0x000fe400038e0100 */
[----:B------:R-:W-:-:S03]  /*3960*/  UFLO.U32 UR7, UR7 ;  /* 0x00000007000772bd */ /* 0x000fc600080e0000 */
[----:B------:R-:W-:-:S04]  /*3970*/  IMAD.U32 R0, RZ, RZ, UR8 ;  /* 0x00000008ff007e24 */ /* 0x000fc8000f8e00ff */
[----:B------:R2:W4:Y:S02]  /*3980*/  REDUX UR6, R0 ;  /* 0x00000000000673c4 */ /* 0x0005240000000000 */
[----:B------:R1:W-:Y:S02]  /*3990*/  UTCATOMSWS.AND URZ, UR8 ;  /* 0x0000000800ff79e3 */ /* 0x0003e40008000000 */
[----:B-1----:R-:W-:Y:S02]  /*39a0*/  ISETP.EQ.U32.AND P0, PT, R2, UR7, PT ;  /* 0x0000000702007c0c */ /* 0x002fe4000bf02070 */
[----:B--2---:R-:W-:Y:S02]  /*39b0*/  LOP3.LUT R0, RZ, UR5, RZ, 0x33, !PT ;  /* 0x00000005ff007c12 */ /* 0x004fe4000f8e33ff */
[----:B----4-:R-:W-:Y:S02]  /*39c0*/  MOV R2, UR6 ;  /* 0x0000000600027c02 */ /* 0x010fe40008000f00 */
[----:B------:R-:W1:Y:S07]  /*39d0*/  REDUX UR5, R0 ;  /* 0x00000000000573c4 */ /* 0x000e6e0000000000 */
[----:B------:R2:W-:Y:S01]  /*39e0*/  @P0 ATOMS.AND RZ, [UR4+0x14], R2 ;  /* 0x00001402ffff098c */ /* 0x0005e2000a800004 */
[----:B-1----:R-:W-:-:S05]  /*39f0*/  IMAD.U32 R0, RZ, RZ, UR5 ;  /* 0x00000005ff007e24 */ /* 0x002fca000f8e00ff */
[----:B------:R2:W-:Y:S01]  /*3a00*/  @P0 ATOMS.AND RZ, [UR4+0x18], R0 ;  /* 0x00001800ffff098c */ /* 0x0005e2000a800004 */
[----:B------:R-:W-:Y:S05]  /*3a10*/  BRA `(.L_x_68) ;  /* 0x0000000000147947 */ /* 0x000fea0003800000 */
.L_x_67:
[----:B------:R-:W-:Y:S02]  /*3a20*/  MOV R2, 0x3a40 ;  /* 0x00003a4000027802 */ /* 0x000fe40000000f00 */
[----:B---3-5:R-:W-:Y:S05]  /*3a30*/  CALL.REL.NOINC `($__internal_0_$__cuda_sm10x_tcgen05_guardrail_trap_col_being_dealloced_not_returned_by_alloc) ;  /* 0x00000060006c7944 */ /* 0x028fea0003c00000 */
[----:B------:R-:W-:Y:S05]  /*3a40*/  BRA `(.L_x_68) ;  /* 0x0000000000087947 */ /* 0x000fea0003800000 */
.L_x_66:
[----:B------:R-:W-:Y:S02]  /*3a50*/  MOV R2, 0x3a70 ;  /* 0x00003a7000027802 */ /* 0x000fe40000000f00 */
[----:B---3-5:R-:W-:Y:S05]  /*3a60*/  CALL.REL.NOINC `($__internal_2_$__cuda_sm10x_tcgen05_guardrail_trap_unallocated_columns_being_dealloced) ;  /* 0x0000006000787944 */ /* 0x028fea0003c00000 */
.L_x_68:
[----:B------:R-:W-:Y:S01]  /*3a70*/  NOP ;  /* 0x0000000000007918 */ /* 0x000fe20000000000 */
[----:B------:R-:W-:Y:S05]  /*3a80*/  EXIT ;  /* 0x000000000000794d */ /* 0x000fea0003800000 */
.L_x_50:
[----:B------:R-:W-:-:S09]  /*3a90*/  UISETP.NE.OR UP1, UPT, UR8, 0x3, !UP1 ;  /* 0x000000030800788c */ /* 0x000fd2000cf25670 */
[----:B------:R-:W-:Y:S05]  /*3aa0*/  BRA.U UP1, `(.L_x_69) ;  /* 0x00000011010c7547 */ /* 0x000fea000b800000 */
[----:B------:R-:W1:Y:S01]  /*3ab0*/  LDCU.64 UR6, c[0x0][0x888] ;  /* 0x00011100ff0677ac */ /* 0x000e620008000a00 */
[----:B------:R-:W2:Y:S01]  /*3ac0*/  LDC R0, c[0x0][0xb30] ;  /* 0x0002cc00ff007b82 */ /* 0x000ea20000000800 */
[----:B------:R-:W-:Y:S02]  /*3ad0*/  HFMA2 R27, -RZ, RZ, 0, 0 ;  /* 0x00000000ff1b7431 */ /* 0x000fe400000001ff */
[----:B------:R-:W-:Y:S01]  /*3ae0*/  IMAD.MOV.U32 R29, RZ, RZ, 0x1 ;  /* 0x00000001ff1d7424 */ /* 0x000fe200078e00ff */
[----:B------:R-:W4:Y:S01]  /*3af0*/  LDCU.64 UR4, c[0x0][0x890] ;  /* 0x00011200ff0477ac */ /* 0x000f220008000a00 */
[----:B------:R-:W-:Y:S01]  /*3b00*/  IMAD.MOV.U32 R28, RZ, RZ, RZ ;  /* 0x000000ffff1c7224 */ /* 0x000fe200078e00ff */
[----:B------:R-:W-:Y:S01]  /*3b10*/  MOV R25, 0x2000 ;  /* 0x0000200000197802 */ /* 0x000fe20000000f00 */
[----:B------:R-:W-:Y:S01]  /*3b20*/  UPLOP3.LUT UP0, UPT, UPT, UPT, UPT, 0x40, 0x4 ;  /* 0x000000000004789c */ /* 0x000fe20003f0e870 */
[----:B------:R-:W3:Y:S08]  /*3b30*/  LDC R24, c[0x0][0x370] ;  /* 0x0000dc00ff187b82 */ /* 0x000ef00000000800 */
[----:B------:R-:W3:Y:S01]  /*3b40*/  LDC R3, c[0x0][0xb0c] ;  /* 0x0002c300ff037b82 */ /* 0x000ee20000000800 */
[----:B-1----:R-:W-:-:S03]  /*3b50*/  UISETP.NE.U32.AND UP1, UPT, UR6, URZ, UPT ;  /* 0x000000ff0600728c */ /* 0x002fc6000bf25070 */
[----:B------:R-:W-:Y:S01]  /*3b60*/  UMOV UR6, 0x400 ;  /* 0x0000040000067882 */ /* 0x000fe20000000000 */
[----:B------:R-:W-:Y:S02]  /*3b70*/  UISETP.NE.AND.EX UP1, UPT, UR7, URZ, UPT, UP1 ;  /* 0x000000ff0700728c */ /* 0x000fe4000bf25310 */
[----:B------:R-:W-:Y:S01]  /*3b80*/  ULEA UR6, UR45, UR6, 0x18 ;  /* 0x000000062d067291 */ /* 0x000fe2000f8ec0ff */
[----:B------:R-:W1:Y:S01]  /*3b90*/  LDC R18, c[0x0][0xb20] ;  /* 0x0002c800ff127b82 */ /* 0x000e620000000800 */
[----:B----4-:R-:W-:Y:S01]  /*3ba0*/  UISETP.NE.U32.AND UP2, UPT, UR4, URZ, UPT ;  /* 0x000000ff0400728c */ /* 0x010fe2000bf45070 */
[----:B--2---:R-:W-:Y:S01]  /*3bb0*/  ISETP.NE.AND P1, PT, R0, 0x1, PT ;  /* 0x000000010000780c */ /* 0x004fe20003f25270 */
[----:B------:R-:W-:Y:S02]  /*3bc0*/  UIADD3 UR7, UPT, UPT, UR6, 0x78, URZ ;  /* 0x0000007806077890 */ /* 0x000fe4000fffe0ff */
[----:B------:R-:W-:Y:S02]  /*3bd0*/  UIADD3 UR33, UPT, UPT, UR6, 0x60, URZ ;  /* 0x0000006006217890 */ /* 0x000fe4000fffe0ff */
[----:B------:R-:W-:Y:S01]  /*3be0*/  UIADD3 UR25, UPT, UPT, UR6, 0x68, URZ ;  /* 0x0000006806197890 */ /* 0x000fe2000fffe0ff */
[----:B------:R-:W2:Y:S01]  /*3bf0*/  LDC.64 R30, c[0x0][0x348] ;  /* 0x0000d200ff1e7b82 */ /* 0x000ea20000000a00 */
[----:B------:R-:W-:-:S02]  /*3c00*/  UIADD3 UR17, UPT, UPT, UR6, 0x70, URZ ;  /* 0x0000007006117890 */ /* 0x000fc4000fffe0ff */
[----:B------:R-:W-:Y:S02]  /*3c10*/  UPRMT UR7, UR45, 0x654, UR7 ;  /* 0x000006542d077896 */ /* 0x000fe40008000007 */
[----:B------:R-:W-:-:S03]  /*3c20*/  UISETP.NE.AND.EX UP2, UPT, UR5, URZ, UPT, UP2 ;  /* 0x000000ff0500728c */ /* 0x000fc6000bf45320 */
[----:B------:R-:W4:Y:S08]  /*3c30*/  LDC.64 R16, c[0x0][0xb10] ;  /* 0x0002c400ff107b82 */ /* 0x000f300000000a00 */
[----:B------:R-:W1:Y:S08]  /*3c40*/  LDC.64 R6, c[0x0][0xb18] ;  /* 0x0002c600ff067b82 */ /* 0x000e700000000a00 */
[----:B------:R-:W1:Y:S08]  /*3c50*/  LDC.64 R4, c[0x0][0xb28] ;  /* 0x0002ca00ff047b82 */ /* 0x000e700000000a00 */
[----:B---3--:R-:W1:Y:S02]  /*3c60*/  LDC R19, c[0x0][0x374] ;  /* 0x0000dd00ff137b82 */ /* 0x008e640000000800 */
.L_x_80:
[C---:B------:R-:W-:Y:S02]  /*3c70*/  LEA R0, R28.reuse, UR6, 0x3 ;  /* 0x000000061c007c11 */ /* 0x040fe4000f8e18ff */
[----:B------:R-:W-:Y:S02]  /*3c80*/  SHF.L.U32 R2, R27, 0x1f, RZ ;  /* 0x0000001f1b027819 */ /* 0x000fe400000006ff */
[----:B------:R-:W-:Y:S02]  /*3c90*/  LEA R20, R28, UR6, 0x4 ;  /* 0x000000061c147c11 */ /* 0x000fe4000f8e20ff */
[----:B---3--:R-:W3:Y:S02]  /*3ca0*/  SYNCS.PHASECHK.TRANS64.TRYWAIT P0, [R0+URZ+0xb0], R2 ;  /* 0x0000b002000075a7 */ /* 0x008ee400080011ff */
[----:B---3--:R-:W-:Y:S05]  /*3cb0*/  @!P0 BRA `(.L_x_70) ;  /* 0x00000058007c8947 */ /* 0x008fea0003800000 */
.L_x_165:
[----:B------:R-:W-:Y:S01]  /*3cc0*/  ISETP.GE.AND P0, PT, R42, 0x1, PT ;  /* 0x000000012a00780c */ /* 0x000fe20003f06270 */
[----:B------:R-:W1:Y:S01]  /*3cd0*/  LDS.128 R20, [R20+0x140] ;  /* 0x0001400014147984 */ /* 0x000e620000000c00 */
[----:B---3--:R-:W-:Y:S01]  /*3ce0*/  VIADD R0, R0, 0xc0 ;  /* 0x000000c000007836 */ /* 0x008fe20000000000 */
[----:B------:R-:W-:Y:S01]  /*3cf0*/  @!PT LDS RZ, [RZ] ;  /* 0x00000000fffff984 */ /* 0x000fe20000000800 */
[----:B------:R-:W-:Y:S01]  /*3d00*/  @!PT LDS RZ, [RZ] ;  /* 0x00000000fffff984 */ /* 0x000fe20000000800 */
[----:B------:R-:W-:Y:S01]  /*3d10*/  @!PT LDS RZ, [RZ] ;  /* 0x00000000fffff984 */ /* 0x000fe20000000800 */
[----:B------:R-:W-:Y:S01]  /*3d20*/  @!PT LDS RZ, [RZ] ;  /* 0x00000000fffff984 */ /* 0x000fe20000000800 */
[----:B------:R3:W-:Y:S06]  /*3d30*/  MEMBAR.ALL.CTA ;  /* 0x0000000000007992 */ /* 0x0007ec0000008000 */
[----:B---3--:R-:W3:Y:S01]  /*3d40*/  FENCE.VIEW.ASYNC.S ;  /* 0x00000000000073c6 */ /* 0x008ee20000000000 */
[----:B------:R-:W-:Y:S04]  /*3d50*/  PRMT R0, RZ, 0x654, R0 ;  /* 0x00000654ff007816 */ /* 0x000fe80000000000 */
[----:B---3--:R3:W-:Y:S01]  /*3d60*/  SYNCS.ARRIVE.TRANS64.RED.A1T0 RZ, [R0+URZ], RZ ;  /* 0x000000ff00ff79a7 */ /* 0x0087e200081004ff */
[----:B-1----:R-:W-:Y:S11]  /*3d70*/  LOP3.LUT P3, RZ, R22, 0x1, RZ, 0xc0, !PT ;  /* 0x0000000116ff7812 */ /* 0x002ff6000786c0ff */
[----:B------:R-:W-:Y:S02]  /*3d80*/  @!UPT UIADD3 URZ, UPT, UPT, URZ, URZ, URZ ;  /* 0x000000fffffff290 */ /* 0x000fe4000fffe0ff */
[----:B------:R-:W-:Y:S02]  /*3d90*/  @P3 MOV R11, R20 ;  /* 0x00000014000b3202 */ /* 0x000fe40000000f00 */
[----:B------:R-:W-:Y:S01]  /*3da0*/  @P3 LOP3.LUT R10, R21, 0xffff, RZ, 0xc0, !PT ;  /* 0x0000ffff150a3812 */ /* 0x000fe200078ec0ff */
[----:B---3--:R-:W-:Y:S06]  /*3db0*/  @!P0 BRA `(.L_x_71) ;  /* 0x0000000000a48947 */ /* 0x008fec0003800000 */
[-C--:B------:R-:W-:Y:S01]  /*3dc0*/  IMAD.HI.U32 R0, R19, R7.reuse, RZ ;  /* 0x0000000713007227 */ /* 0x080fe200078e00ff */
[----:B------:R-:W-:Y:S02]  /*3dd0*/  ISETP.NE.AND P0, PT, R6, 0x1, PT ;  /* 0x000000010600780c */ /* 0x000fe40003f05270 */
[----:B------:R-:W-:Y:S01]  /*3de0*/  ISETP.NE.AND P2, PT, R42, 0x1, PT ;  /* 0x000000012a00780c */ /* 0x000fe20003f45270 */
[----:B----4-:R-:W-:Y:S01]  /*3df0*/  IMAD.HI.U32 R9, R24, R16, RZ ;  /* 0x0000001018097227 */ /* 0x010fe200078e00ff */
[----:B------:R-:W-:Y:S02]  /*3e00*/  SHF.R.U32.HI R0, RZ, R18, R0 ;  /* 0x00000012ff007219 */ /* 0x000fe40000011600 */
[----:B------:R-:W-:Y:S01]  /*3e10*/  ISETP.NE.AND P4, PT, R3, 0x1, PT ;  /* 0x000000010300780c */ /* 0x000fe20003f85270 */
[----:B------:R-:W-:Y:S01]  /*3e20*/  IMAD.HI.U32 R13, R10, R7, RZ ;  /* 0x000000070a0d7227 */ /* 0x000fe200078e00ff */
[----:B------:R-:W-:Y:S02]  /*3e30*/  SHF.R.U32.HI R9, RZ, R17, R9 ;  /* 0x00000011ff097219 */ /* 0x000fe40000011609 */
[----:B------:R-:W-:Y:S01]  /*3e40*/  SEL R0, R19, R0, !P0 ;  /* 0x0000000013007207 */ /* 0x000fe20004000000 */
[----:B------:R-:W-:Y:S01]  /*3e50*/  IMAD.HI.U32 R12, R11, R16, RZ ;  /* 0x000000100b0c7227 */ /* 0x000fe200078e00ff */
[----:B------:R-:W-:Y:S03]  /*3e60*/  SEL R9, R24, R9, !P4 ;  /* 0x0000000918097207 */ /* 0x000fe60006000000 */
[-C--:B------:R-:W-:Y:S01]  /*3e70*/  IMAD.HI.U32 R8, R0, R4.reuse, RZ ;  /* 0x0000000400087227 */ /* 0x080fe200078e00ff */
[----:B------:R-:W-:Y:S03]  /*3e80*/  SHF.R.U32.HI R12, RZ, R17, R12 ;  /* 0x00000011ff0c7219 */ /* 0x000fe6000001160c */
[----:B------:R-:W-:Y:S01]  /*3e90*/  IMAD.HI.U32 R2, R9, R4, RZ ;  /* 0x0000000409027227 */ /* 0x000fe200078e00ff */
[-C--:B------:R-:W-:Y:S02]  /*3ea0*/  @P2 SHF.R.U32.HI R0, RZ, R5.reuse, R8 ;  /* 0x00000005ff002219 */ /* 0x080fe40000011608 */
[----:B------:R-:W-:Y:S02]  /*3eb0*/  SHF.R.U32.HI R8, RZ, R18, R13 ;  /* 0x00000012ff087219 */ /* 0x000fe4000001160d */
[----:B------:R-:W-:Y:S01]  /*3ec0*/  @P2 SHF.R.U32.HI R9, RZ, R5, R2 ;  /* 0x00000005ff092219 */ /* 0x000fe20000011602 */
[----:B------:R-:W-:Y:S01]  /*3ed0*/  IMAD R0, R42, R0, RZ ;  /* 0x000000002a007224 */ /* 0x000fe200078e02ff */
[----:B------:R-:W-:Y:S02]  /*3ee0*/  SEL R8, R10, R8, !P0 ;  /* 0x000000080a087207 */ /* 0x000fe40004000000 */
[----:B------:R-:W-:Y:S01]  /*3ef0*/  SEL R2, R11, R12, !P4 ;  /* 0x0000000c0b027207 */ /* 0x000fe20006000000 */
[----:B------:R-:W-:Y:S01]  /*3f00*/  IMAD R12, R42, R9, RZ ;  /* 0x000000092a0c7224 */ /* 0x000fe200078e02ff */
[C---:B------:R-:W-:Y:S01]  /*3f10*/  ISETP.GE.AND P0, PT, R8.reuse, R0, PT ;  /* 0x000000000800720c */ /* 0x040fe20003f06270 */
[----:B------:R-:W-:Y:S03]  /*3f20*/  IMAD.HI.U32 R0, R8, R4, RZ ;  /* 0x0000000408007227 */ /* 0x000fe600078e00ff */
[----:B------:R-:W-:Y:S02]  /*3f30*/  ISETP.GE.OR P0, PT, R2, R12, P0 ;  /* 0x0000000c0200720c */ /* 0x000fe40000706670 */
[-C--:B------:R-:W-:Y:S04]  /*3f40*/  SHF.R.U32.HI R0, RZ, R5.reuse, R0 ;  /* 0x00000005ff007219 */ /* 0x080fe80000011600 */
[----:B------:R-:W-:Y:S05]  /*3f50*/  SEL R13, R8, R0, !P2 ;  /* 0x00000000080d7207 */ /* 0x000fea0005000000 */
[----:B------:R-:W-:Y:S02]  /*3f60*/  IMAD.MOV R12, RZ, RZ, -R13 ;  /* 0x000000ffff0c7224 */ /* 0x000fe400078e0a0d */
[----:B------:R-:W-:Y:S04]  /*3f70*/  @!P0 IMAD.HI.U32 R0, R2, R4, RZ ;  /* 0x0000000402008227 */ /* 0x000fe800078e00ff */
[----:B------:R-:W-:Y:S01]  /*3f80*/  IMAD R12, R42, R12, R8 ;  /* 0x0000000c2a0c7224 */ /* 0x000fe200078e0208 */
[----:B------:R-:W-:Y:S04]  /*3f90*/  @!P0 SHF.R.U32.HI R0, RZ, R5, R0 ;  /* 0x00000005ff008219 */ /* 0x000fe80000011600 */
[----:B------:R-:W-:Y:S04]  /*3fa0*/  @!P0 SEL R0, R2, R0, !P2 ;  /* 0x0000000002008207 */ /* 0x000fe80005000000 */
[----:B------:R-:W-:Y:S01]  /*3fb0*/  @!P0 IADD3 R13, PT, PT, R13, -R0, RZ ;  /* 0x800000000d0d8210 */ /* 0x000fe20007ffe0ff */
[----:B------:R-:W-:Y:S01]  /*3fc0*/  @!P0 IMAD R0, R9, R12, R0 ;  /* 0x0000000c09008224 */ /* 0x000fe200078e0200 */
[----:B------:R-:W-:Y:S01]  /*3fd0*/  IADD3 R9, PT, PT, -R8, RZ, RZ ;  /* 0x000000ff08097210 */ /* 0x000fe20007ffe1ff */
[--C-:B------:R-:W-:Y:S02]  /*3fe0*/  IMAD.MOV R12, RZ, RZ, -R2.reuse ;  /* 0x000000ffff0c7224 */ /* 0x100fe400078e0a02 */
[----:B------:R-:W-:Y:S02]  /*3ff0*/  @!P0 IMAD R8, R13, R42, R2 ;  /* 0x0000002a0d088224 */ /* 0x000fe400078e0202 */
[----:B------:R-:W-:Y:S02]  /*4000*/  @!P0 IMAD.MOV.U32 R2, RZ, RZ, R0 ;  /* 0x000000ffff028224 */ /* 0x000fe400078e0000 */
[----:B------:R-:W-:Y:S02]  /*4010*/  IMAD R11, R3, R12, R11 ;  /* 0x0000000c030b7224 */ /* 0x000fe400078e020b */
[----:B------:R-:W-:Y:S02]  /*4020*/  IMAD R10, R6, R9, R10 ;  /* 0x00000009060a7224 */ /* 0x000fe400078e020a */
[----:B------:R-:W-:Y:S02]  /*4030*/  IMAD R11, R2, R3, R11 ;  /* 0x00000003020b7224 */ /* 0x000fe400078e020b */
[----:B------:R-:W-:Y:S02]  /*4040*/  IMAD R10, R8, R6, R10 ;  /* 0x00000006080a7224 */ /* 0x000fe400078e020a */
.L_x_71:
[----:B------:R-:W-:Y:S05]  /*4050*/  BRA.U UP0, `(.L_x_72) ;  /* 0x0000000100107547 */ /* 0x000fea000b800000 */
[----:B------:R-:W-:Y:S04]  /*4060*/  MOV R2, UR13 ;  /* 0x0000000d00027c02 */ /* 0x000fe80008000f00 */
[----:B------:R-:W-:Y:S04]  /*4070*/  SHF.L.U32 R2, R2, 0x1f, RZ ;  /* 0x0000001f02027819 */ /* 0x000fe800000006ff */
[----:B------:R-:W1:Y:S02]  /*4080*/  SYNCS.PHASECHK.TRANS64.TRYWAIT P0, [UR6+0xa8], R2 ;  /* 0x0000a802ff0075a7 */ /* 0x000e640008001106 */
[----:B-1----:R-:W-:Y:S05]  /*4090*/  @!P0 BRA `(.L_x_73) ;  /* 0x0000005400988947 */ /* 0x002fea0003800000 */
.L_x_72:
[----:B------:R-:W-:Y:S02]  /*40a0*/  R2UR UR35, R15 ;  /* 0x000000000f2372ca */ /* 0x000fe400000e0000 */
[----:B------:R-:W-:Y:S02]  /*40b0*/  R2UR UR34, R14 ;  /* 0x000000000e2272ca */ /* 0x000fe400000e0000 */
[----:B------:R-:W-:Y:S02]  /*40c0*/  ISETP.NE.U32.AND P2, PT, RZ, UR4, PT ;  /* 0x00000004ff007c0c */ /* 0x000fe4000bf45070 */
[----:B------:R-:W-:Y:S02]  /*40d0*/  SHF.L.U32 R14, R29, 0x1f, RZ ;  /* 0x0000001f1d0e7819 */ /* 0x000fe400000006ff */
[----:B------:R-:W-:Y:S05]  /*40e0*/  ISETP.NE.AND.EX P2, PT, RZ, UR5, PT, P2 ;  /* 0x00000005ff007c0c */ /* 0x000fea000bf45320 */
[----:B------:R-:W-:Y:S02]  /*40f0*/  USHF.L.U32 UR35, UR35, 0x7, URZ ;  /* 0x0000000723237899 */ /* 0x000fe400080006ff */
[----:B------:R-:W-:Y:S01]  /*4100*/  USHF.L.U32 UR34, UR34, 0x7, URZ ;  /* 0x0000000722227899 */ /* 0x000fe200080006ff */
[----:B------:R-:W-:Y:S11]  /*4110*/  BRA.U !UP2, `(.L_x_74) ;  /* 0x000000010a347547 */ /* 0x000ff6000b800000 */
[----:B------:R-:W-:Y:S01]  /*4120*/  UPLOP3.LUT UP3, UPT, UPT, UPT, UP1, 0x80, 0x8 ;  /* 0x000000000008789c */ /* 0x000fe20003f6f010 */
[----:B-1----:R-:W-:Y:S02]  /*4130*/  HFMA2 R0, -RZ, RZ, 0, 5.9604644775390625e-08 ;  /* 0x00000001ff007431 */ /* 0x002fe400000001ff */
[----:B------:R-:W-:Y:S03]  /*4140*/  IMAD.MOV.U32 R94, RZ, RZ, 0x1 ;  /* 0x00000001ff5e7424 */ /* 0x000fe600078e00ff */
[----:B------:R-:W-:Y:S05]  /*4150*/  PLOP3.LUT P0, PT, PT, PT, UP3, 0x80, 0x8 ;  /* 0x000000000008781c */ /* 0x000fea0003f0f038 */
[----:B------:R-:W1:Y:S01]  /*4160*/  @UP3 LDCU.64 UR10, c[0x0][0x888] ;  /* 0x00011100ff0a37ac */ /* 0x000e620008000a00 */
[----:B------:R-:W-:Y:S07]  /*4170*/  @UP3 UIMAD UR8, UR44, UR4, URZ ;  /* 0x000000042c0832a4 */ /* 0x000fee000f8e02ff */
[----:B------:R-:W-:Y:S01]  /*4180*/  @!P0 PRMT R94, R0, 0x7610, R94 ;  /* 0x00007610005e8816 */ /* 0x000fe2000000005e */
[----:B-1----:R-:W-:Y:S03]  /*4190*/  @UP3 UIMAD.WIDE UR10, UR8, 0x4, UR10 ;  /* 0x00000004080a38a5 */ /* 0x002fe6000f8e020a */
[----:B------:R-:W1:Y:S03]  /*41a0*/  @!UP3 LDCU UR8, c[0x0][0x880] ;  /* 0x00011000ff08b7ac */ /* 0x000e660008000800 */
[----:B------:R-:W-:Y:S01]  /*41b0*/  IMAD.U32 R8, RZ, RZ, UR10 ;  /* 0x0000000aff087e24 */ /* 0x000fe2000f8e00ff */
[----:B------:R-:W-:Y:S05]  /*41c0*/  MOV R9, UR11 ;  /* 0x0000000b00097c02 */ /* 0x000fea0008000f00 */
[----:B-----5:R3:W5:Y:S02]  /*41d0*/  @P0 LDG.E R49, desc[UR46][R8.64] ;  /* 0x0000002e08310981 */ /* 0x020764000c1e1900 */
[----:B-1-3--:R-:W-:Y:S07]  /*41e0*/  @!P0 IMAD.U32 R49, RZ, RZ, UR8 ;  /* 0x00000008ff318e24 */ /* 0x00afee000f8e00ff */
.L_x_74:
[----:B-----5:R-:W-:Y:S01]  /*41f0*/  @!P2 FSETP.EQ.AND P0, PT, R49, RZ, PT ;  /* 0x000000ff3100a20b */ /* 0x020fe20003f02000 */
[----:B------:R-:W-:Y:S01]  /*4200*/  @!UPT UIADD3 URZ, UPT, UPT, URZ, URZ, URZ ;  /* 0x000000fffffff290 */ /* 0x000fe2000fffe0ff */
[----:B------:R-:W-:Y:S11]  /*4210*/  @!P2 BRA `(.L_x_75) ;  /* 0x000000000014a947 */ /* 0x000ff60003800000 */
[----:B------:R-:W-:Y:S02]  /*4220*/  LOP3.LUT P2, RZ, R94, 0xff, RZ, 0xc0, !PT ;  /* 0x000000ff5eff7812 */ /* 0x000fe4000784c0ff */
[----:B------:R-:W-:Y:S04]  /*4230*/  PLOP3.LUT P0, PT, PT, PT, UP3, 0x80, 0x8 ;  /* 0x000000000008781c */ /* 0x000fe80003f0f038 */
[----:B------:R-:W-:Y:S07]  /*4240*/  PLOP3.LUT P0, PT, P0, PT, PT, 0x8, 0x80 ;  /* 0x000000000080781c */ /* 0x000fee000070e170 */
[----:B------:R-:W-:Y:S11]  /*4250*/  @P2 FSETP.EQ.AND P0, PT, R49, RZ, PT ;  /* 0x000000ff3100220b */ /* 0x000ff60003f02000 */
[----:B------:R-:W-:Y:S02]  /*4260*/  @!UPT UIADD3 URZ, UPT, UPT, URZ, URZ, URZ ;  /* 0x000000fffffff290 */ /* 0x000fe4000fffe0ff */
.L_x_75:
[----:B------:R-:W3:Y:S01]  /*4270*/  SYNCS.PHASECHK.TRANS64.TRYWAIT P2, [UR6+0x80], R14 ;  /* 0x0000800eff0075a7 */ /* 0x000ee20008041106 */
[----:B------:R-:W-:Y:S04]  /*4280*/  ELECT P4, URZ, PT ;  /* 0x0000000000ff782f */ /* 0x000fe80003880000 */
[----:B------:R-:W-:Y:S11]  /*4290*/  PLOP3.LUT P4, PT, P0, P4, PT, 0xf2, 0x2f ;  /* 0x00000000002f781c */ /* 0x000ff60000789e72 */
[----:B------:R-:W-:Y:S02]  /*42a0*/  @!UPT UIADD3 URZ, UPT, UPT, URZ, URZ, URZ ;  /* 0x000000fffffff290 */ /* 0x000fe4000fffe0ff */
[----:B--2---:R-:W-:Y:S05]  /*42b0*/  @!P4 IADD3 R8, P0, PT, R30, 0x580, RZ ;  /* 0x000005801e08c810 */ /* 0x004fea0007f1e0ff */
[----:B-1----:R-:W-:Y:S01]  /*42c0*/  @!P4 IMAD.X R2, RZ, RZ, R31, P0 ;  /* 0x000000ffff02c224 */ /* 0x002fe200000e061f */
[----:B---3--:R-:W-:Y:S07]  /*42d0*/  @!P2 BRA `(.L_x_76) ;  /* 0x000000540020a947 */ /* 0x008fee0003800000 */
.L_x_168:
[----:B------:R-:W-:Y:S01]  /*42e0*/  @!P4 R2UR UR8, R2 ;  /* 0x000000000208c2ca */ /* 0x000fe200000e0000 */
[----:B------:R-:W-:Y:S01]  /*42f0*/  VOTEU.ALL UP0, P4 ;  /* 0x0000000000ff7886 */ /* 0x000fe20002000000 */
[----:B------:R-:W-:Y:S01]  /*4300*/  @!P4 R2UR UR9, R8 ;  /* 0x000000000809c2ca */ /* 0x000fe200000e0000 */
[----:B-1----:R-:W-:Y:S01]  /*4310*/  @!P4 IMAD.MOV.U32 R0, RZ, RZ, 0x2000 ;  /* 0x00002000ff00c424 */ /* 0x002fe200078e00ff */
[----:B------:R-:W-:Y:S01]  /*4320*/  UMOV UR10, 0x0 ;  /* 0x00000000000a7882 */ /* 0x000fe20000000000 */
[----:B------:R-:W-:Y:S01]  /*4330*/  UMOV UR11, 0x10000000 ;  /* 0x10000000000b7882 */ /* 0x000fe20000000000 */
[----:B------:R-:W-:Y:S01]  /*4340*/  @!UP0 UIADD3 UR32, UPT, UPT, UR6, 0x200, URZ ;  /* 0x0000020006208890 */ /* 0x000fe2000fffe0ff */
[----:B------:R-:W-:Y:S01]  /*4350*/  VOTEU.ALL UP0, P4 ;  /* 0x0000000000ff7886 */ /* 0x000fe20002000000 */
[----:B------:R-:W-:Y:S05]  /*4360*/  UMOV UR36, UR44 ;  /* 0x0000002c00247c82 */ /* 0x000fea0008000000 */
[----:B------:R-:W-:Y:S01]  /*4370*/  IMAD.U32 R9, RZ, RZ, UR8 ;  /* 0x00000008ff097e24 */ /* 0x000fe2000f8e00ff */
[----:B------:R-:W-:Y:S01]  /*4380*/  UPRMT UR8, UR45, 0x654, UR33 ;  /* 0x000006542d087896 */ /* 0x000fe20008000021 */
[----:B------:R-:W-:Y:S03]  /*4390*/  IMAD.U32 R8, RZ, RZ, UR9 ;  /* 0x00000009ff087e24 */ /* 0x000fe6000f8e00ff */
[----:B------:R-:W-:Y:S02]  /*43a0*/  @!P4 R2UR UR15, R9 ;  /* 0x00000000090fc2ca */ /* 0x000fe400000e0000 */
[----:B------:R-:W-:Y:S02]  /*43b0*/  @!P4 R2UR UR14, R8 ;  /* 0x00000000080ec2ca */ /* 0x000fe400000e0000 */
[----:B------:R-:W-:Y:S05]  /*43c0*/  @!P4 IADD3 R8, P0, PT, R30, 0x580, RZ ;  /* 0x000005801e08c810 */ /* 0x000fea0007f1e0ff */
[----:B------:R-:W-:Y:S06]  /*43d0*/  @!P4 IMAD.X R2, RZ, RZ, R31, P0 ;  /* 0x000000ffff02c224 */ /* 0x000fec00000e061f */
[----:B------:R1:W-:Y:S01]  /*43e0*/  @!UP0 UTMALDG.3D [UR32], [UR14], desc[UR10] ;  /* 0x00000a200e0085b4 */ /* 0x0003e20008011000 */
[----:B------:R1:W-:Y:S01]  /*43f0*/  @!P4 SYNCS.ARRIVE.TRANS64.RED.A0TR RZ, [UR6+0x60], R0 ;  /* 0x00006000ffffc9a7 */ /* 0x0003e20008300406 */
[----:B------:R-:W-:Y:S01]  /*4400*/  SYNCS.ARRIVE.TRANS64.RED.A1T0 RZ, [UR8], RZ ;  /* 0x000000ffffff79a7 */ /* 0x000fe20008100408 */
[----:B------:R-:W2:Y:S02]  /*4410*/  SYNCS.PHASECHK.TRANS64.TRYWAIT P2, [UR6+0x88], R14 ;  /* 0x0000880eff0075a7 */ /* 0x000ea40008041106 */
[----:B-12---:R-:W-:Y:S05]  /*4420*/  @!P2 BRA `(.L_x_77) ;  /* 0x0000005000e4a947 */ /* 0x006fea0003800000 */
.L_x_170:
[----:B------:R-:W-:Y:S01]  /*4430*/  @!P4 R2UR UR8, R2 ;  /* 0x000000000208c2ca */ /* 0x000fe200000e0000 */
[----:B------:R-:W-:Y:S01]  /*4440*/  VOTEU.ALL UP0, P4 ;  /* 0x0000000000ff7886 */ /* 0x000fe20002000000 */
[----:B------:R-:W-:Y:S01]  /*4450*/  @!P4 R2UR UR9, R8 ;  /* 0x000000000809c2ca */ /* 0x000fe200000e0000 */
[----:B-1----:R-:W-:Y:S01]  /*4460*/  @!P4 IMAD.MOV.U32 R0, RZ, RZ, 0x2000 ;  /* 0x00002000ff00c424 */ /* 0x002fe200078e00ff */
[----:B------:R-:W-:Y:S01]  /*4470*/  UMOV UR10, 0x0 ;  /* 0x00000000000a7882 */ /* 0x000fe20000000000 */
[----:B------:R-:W-:Y:S01]  /*4480*/  UMOV UR11, 0x10000000 ;  /* 0x10000000000b7882 */ /* 0x000fe20000000000 */
[----:B------:R-:W-:Y:S02]  /*4490*/  @!UP0 UIADD3 UR26, UPT, UPT, UR34, 0x20, URZ ;  /* 0x00000020221a8890 */ /* 0x000fe4000fffe0ff */
[----:B------:R-:W-:Y:S01]  /*44a0*/  @!UP0 UIADD3 UR24, UPT, UPT, UR6, 0x2200, URZ ;  /* 0x0000220006188890 */ /* 0x000fe2000fffe0ff */
[----:B------:R-:W-:Y:S01]  /*44b0*/  VOTEU.ALL UP0, P4 ;  /* 0x0000000000ff7886 */ /* 0x000fe20002000000 */
[----:B------:R-:W-:Y:S01]  /*44c0*/  UMOV UR27, UR35 ;  /* 0x00000023001b7c82 */ /* 0x000fe20008000000 */
[----:B------:R-:W-:Y:S02]  /*44d0*/  UMOV UR28, UR44 ;  /* 0x0000002c001c7c82 */ /* 0x000fe40008000000 */
        /* <DEDUP_REMOVED lines=12> */
.L_x_172:
[----:B------:R-:W2:Y:S01]  /*45a0*/  LDC.64 R12, c[0x0][0xb18] ;  /* 0x0002c600ff0c7b82 */ /* 0x000ea20000000a00 */
[----:B------:R-:W-:Y:S01]  /*45b0*/  @!P4 R2UR UR8, R2 ;  /* 0x000000000208c2ca */ /* 0x000fe200000e0000 */
[----:B------:R-:W-:Y:S01]  /*45c0*/  VOTEU.ALL UP0, P4 ;  /* 0x0000000000ff7886 */ /* 0x000fe20002000000 */
[----:B------:R-:W-:Y:S01]  /*45d0*/  @!P4 R2UR UR9, R8 ;  /* 0x000000000809c2ca */ /* 0x000fe200000e0000 */
[----:B-1----:R-:W-:Y:S01]  /*45e0*/  @!P4 IMAD.MOV.U32 R0, RZ, RZ, 0x2000 ;  /* 0x00002000ff00c424 */ /* 0x002fe200078e00ff */
[----:B------:R-:W-:Y:S03]  /*45f0*/  UMOV UR10, 0x0 ;  /* 0x00000000000a7882 */ /* 0x000fe60000000000 */
[----:B------:R-:W1:Y:S01]  /*4600*/  @!P1 LDC R2, c[0x0][0xb0c] ;  /* 0x0002c300ff029b82 */ /* 0x000e620000000800 */
[----:B------:R-:W-:Y:S01]  /*4610*/  @!UP0 UIADD3 UR18, UPT, UPT, UR34, 0x40, URZ ;  /* 0x0000004022128890 */ /* 0x000fe2000fffe0ff */
[----:B------:R-:W-:Y:S01]  /*4620*/  @P3 SHF.R.U32.HI R26, RZ, 0x10, R21 ;  /* 0x00000010ff1a3819 */ /* 0x000fe20000011615 */
[----:B------:R-:W-:Y:S01]  /*4630*/  @!UP0 UIADD3 UR16, UPT, UPT, UR6, 0x4200, URZ ;  /* 0x0000420006108890 */ /* 0x000fe2000fffe0ff */
[----:B------:R-:W-:Y:S01]  /*4640*/  VIADD R28, R28, 0x1 ;  /* 0x000000011c1c7836 */ /* 0x000fe20000000000 */
[----:B------:R-:W-:Y:S01]  /*4650*/  VOTEU.ALL UP0, P4 ;  /* 0x0000000000ff7886 */ /* 0x000fe20002000000 */
[----:B------:R-:W-:Y:S01]  /*4660*/  UMOV UR11, 0x10000000 ;  /* 0x10000000000b7882 */ /* 0x000fe20000000000 */
[----:B------:R-:W-:Y:S01]  /*4670*/  UMOV UR19, UR35 ;  /* 0x0000002300137c82 */ /* 0x000fe20008000000 */
[----:B------:R-:W-:Y:S01]  /*4680*/  IMAD.U32 R9, RZ, RZ, UR8 ;  /* 0x00000008ff097e24 */ /* 0x000fe2000f8e00ff */
[----:B------:R-:W-:Y:S01]  /*4690*/  UMOV UR20, UR44 ;  /* 0x0000002c00147c82 */ /* 0x000fe20008000000 */
[----:B------:R-:W-:Y:S01]  /*46a0*/  IMAD.U32 R8, RZ, RZ, UR9 ;  /* 0x00000009ff087e24 */ /* 0x000fe2000f8e00ff */
[----:B------:R-:W-:Y:S02]  /*46b0*/  UPRMT UR8, UR45, 0x654, UR17 ;  /* 0x000006542d087896 */ /* 0x000fe40008000011 */
[----:B------:R-:W-:Y:S02]  /*46c0*/  @!P4 R2UR UR15, R9 ;  /* 0x00000000090fc2ca */ /* 0x000fe400000e0000 */
[----:B------:R-:W-:Y:S02]  /*46d0*/  @!P4 R2UR UR14, R8 ;  /* 0x00000000080ec2ca */ /* 0x000fe400000e0000 */
[----:B------:R-:W3:Y:S11]  /*46e0*/  LDC.64 R8, c[0x0][0xb10] ;  /* 0x0002c400ff087b82 */ /* 0x000ef60000000a00 */
[----:B------:R1:W-:Y:S01]  /*46f0*/  @!UP0 UTMALDG.3D [UR16], [UR14], desc[UR10] ;  /* 0x00000a100e0085b4 */ /* 0x0003e20008011000 */
[----:B------:R5:W-:Y:S01]  /*4700*/  @!P4 SYNCS.ARRIVE.TRANS64.RED.A0TR RZ, [UR6+0x70], R0 ;  /* 0x00007000ffffc9a7 */ /* 0x000be20008300406 */
[C---:B---3--:R-:W-:Y:S01]  /*4710*/  @!P1 IMAD.HI.U32 R8, R11.reuse, R8, RZ ;  /* 0x000000080b089227 */ /* 0x048fe200078e00ff */
[----:B--2---:R-:W-:Y:S02]  /*4720*/  @!P1 ISETP.NE.AND P0, PT, R12, 0x1, PT ;  /* 0x000000010c00980c */ /* 0x004fe40003f05270 */
[----:B-1----:R-:W-:Y:S01]  /*4730*/  @!P1 ISETP.NE.AND P2, PT, R2, 0x1, PT ;  /* 0x000000010200980c */ /* 0x002fe20003f45270 */
[----:B------:R-:W-:Y:S01]  /*4740*/  SYNCS.ARRIVE.TRANS64.RED.A1T0 RZ, [UR8], RZ ;  /* 0x000000ffffff79a7 */ /* 0x000fe20008100408 */
[C---:B------:R-:W-:Y:S01]  /*4750*/  @!P1 IMAD.HI.U32 R13, R10.reuse, R13, RZ ;  /* 0x0000000d0a0d9227 */ /* 0x040fe200078e00ff */
[----:B------:R-:W-:Y:S04]  /*4760*/  @!P1 SHF.R.U32.HI R8, RZ, R9, R8 ;  /* 0x00000009ff089219 */ /* 0x000fe80000011608 */
[----:B------:R-:W-:Y:S01]  /*4770*/  @!P1 SEL R8, R11, R8, !P2 ;  /* 0x000000080b089207 */ /* 0x000fe20005000000 */
[----:B------:R-:W1:Y:S01]  /*4780*/  SYNCS.PHASECHK.TRANS64.TRYWAIT P5, [UR6+0x98], R14 ;  /* 0x0000980eff0075a7 */ /* 0x000e6200080a1106 */
[----:B-----5:R-:W2:Y:S02]  /*4790*/  @!P1 LDC R0, c[0x0][0xb20] ;  /* 0x0002c800ff009b82 */ /* 0x020ea40000000800 */
[----:B--2---:R-:W-:Y:S04]  /*47a0*/  @!P1 SHF.R.U32.HI R0, RZ, R0, R13 ;  /* 0x00000000ff009219 */ /* 0x004fe8000001160d */
[----:B------:R-:W-:Y:S05]  /*47b0*/  @!P1 SEL R9, R10, R0, !P0 ;  /* 0x000000000a099207 */ /* 0x000fea0004000000 */
[----:B------:R-:W-:Y:S02]  /*47c0*/  @!P1 IMAD.IADD R0, R9, 0x1, -R8 ;  /* 0x0000000109009824 */ /* 0x000fe400078e0a08 */
[----:B------:R-:W-:Y:S02]  /*47d0*/  @!P1 IMAD.IADD R8, R8, 0x1, -R9 ;  /* 0x0000000108089824 */ /* 0x000fe400078e0a09 */
[----:B------:R-:W-:Y:S02]  /*47e0*/  @!P1 IMAD R11, R0, R2, R11 ;  /* 0x00000002000b9224 */ /* 0x000fe400078e020b */
[----:B------:R-:W-:Y:S01]  /*47f0*/  @!P1 IMAD R10, R8, R12, R10 ;  /* 0x0000000c080a9224 */ /* 0x000fe200078e020a */
[----:B-1----:R-:W-:Y:S06]  /*4800*/  @!P5 BRA `(.L_x_79) ;  /* 0x00000050001cd947 */ /* 0x002fec0003800000 */
.L_x_174:
[----:B------:R-:W-:Y:S01]  /*4810*/  @!P4 IADD3 R2, P0, PT, R30, 0x580, RZ ;  /* 0x000005801e02c810 */ /* 0x000fe20007f1e0ff */
[----:B------:R-:W-:Y:S01]  /*4820*/  VOTEU.ALL UP0, P4 ;  /* 0x0000000000ff7886 */ /* 0x000fe20002000000 */
[----:B------:R-:W-:Y:S01]  /*4830*/  UMOV UR18, 0x0 ;  /* 0x0000000000127882 */ /* 0x000fe20000000000 */
[----:B------:R-:W-:Y:S01]  /*4840*/  UMOV UR19, 0x10000000 ;  /* 0x1000000000137882 */ /* 0x000fe20000000000 */
[----:B------:R-:W-:Y:S01]  /*4850*/  @!P4 R2UR UR9, R2 ;  /* 0x000000000209c2ca */ /* 0x000fe200000e0000 */
[----:B-1----:R-:W-:Y:S01]  /*4860*/  @!P4 IMAD.X R0, RZ, RZ, R31, P0 ;  /* 0x000000ffff00c224 */ /* 0x002fe200000e061f */
[----:B------:R-:W-:Y:S01]  /*4870*/  @!UP0 UIADD3 UR10, UPT, UPT, UR34, 0x60, URZ ;  /* 0x00000060220a8890 */ /* 0x000fe2000fffe0ff */
[----:B------:R-:W-:Y:S01]  /*4880*/  ISETP.NE.AND P0, PT, R28, 0x2, PT ;  /* 0x000000021c00780c */ /* 0x000fe20003f05270 */
[----:B------:R-:W-:Y:S01]  /*4890*/  UMOV UR11, UR35 ;  /* 0x00000023000b7c82 */ /* 0x000fe20008000000 */
[----:B------:R-:W-:Y:S01]  /*48a0*/  UMOV UR12, UR44 ;  /* 0x0000002c000c7c82 */ /* 0x000fe20008000000 */
[----:B------:R-:W-:Y:S01]  /*48b0*/  @!P4 R2UR UR8, R0 ;  /* 0x000000000008c2ca */ /* 0x000fe200000e0000 */
[----:B------:R-:W-:Y:S01]  /*48c0*/  IMAD.IADD R14, R10, 0x1, R92 ;  /* 0x000000010a0e7824 */ /* 0x000fe200078e025c */
[----:B------:R-:W-:Y:S01]  /*48d0*/  @P3 R2UR UR44, R26 ;  /* 0x000000001a2c32ca */ /* 0x000fe200000e0000 */
[----:B------:R-:W-:Y:S01]  /*48e0*/  IMAD.IADD R15, R11, 0x1, R93 ;  /* 0x000000010b0f7824 */ /* 0x000fe200078e025d */
[----:B------:R-:W-:Y:S02]  /*48f0*/  SEL R0, RZ, 0x1, P0 ;  /* 0x00000001ff007807 */ /* 0x000fe40000000000 */
[----:B------:R-:W-:Y:S01]  /*4900*/  LOP3.LUT R29, R29, 0x1, RZ, 0x3c, !PT ;  /* 0x000000011d1d7812 */ /* 0x000fe200078e3cff */
[----:B------:R-:W-:Y:S01]  /*4910*/  IMAD.U32 R8, RZ, RZ, UR9 ;  /* 0x00000009ff087e24 */ /* 0x000fe2000f8e00ff */
[----:B------:R-:W-:Y:S01]  /*4920*/  @!UP0 UIADD3 UR9, UPT, UPT, UR6, 0x78, URZ ;  /* 0x0000007806098890 */ /* 0x000fe2000fffe0ff */
[----:B------:R-:W-:Y:S02]  /*4930*/  LOP3.LUT R27, R27, R0, RZ, 0x3c, !PT ;  /* 0x000000001b1b7212 */ /* 0x000fe400078e3cff */
[----:B------:R-:W-:Y:S02]  /*4940*/  SEL R28, R28, RZ, P0 ;  /* 0x000000ff1c1c7207 */ /* 0x000fe40000000000 */
[----:B------:R-:W-:Y:S01]  /*4950*/  IMAD.U32 R9, RZ, RZ, UR8 ;  /* 0x00000008ff097e24 */ /* 0x000fe2000f8e00ff */
[----:B------:R-:W-:Y:S01]  /*4960*/  @!P4 R2UR UR14, R8 ;  /* 0x00000000080ec2ca */ /* 0x000fe200000e0000 */
[----:B------:R-:W-:Y:S01]  /*4970*/  @!UP0 UIADD3 UR8, UPT, UPT, UR6, 0x6200, URZ ;  /* 0x0000620006088890 */ /* 0x000fe2000fffe0ff */
[----:B------:R-:W-:Y:S02]  /*4980*/  VOTEU.ALL UP0, P4 ;  /* 0x0000000000ff7886 */ /* 0x000fe40002000000 */
[----:B------:R-:W-:Y:S11]  /*4990*/  @!P4 R2UR UR15, R9 ;  /* 0x00000000090fc2ca */ /* 0x000ff600000e0000 */
[----:B------:R-:W-:Y:S02]  /*49a0*/  @!UPT UIADD3 URZ, UPT, UPT, URZ, URZ, URZ ;  /* 0x000000fffffff290 */ /* 0x000fe4000fffe0ff */
[----:B------:R3:W-:Y:S01]  /*49b0*/  @!UP0 UTMALDG.3D [UR8], [UR14], desc[UR18] ;  /* 0x000012080e0085b4 */ /* 0x0007e20008011000 */
[----:B------:R3:W-:Y:S01]  /*49c0*/  @!P4 SYNCS.ARRIVE.TRANS64.RED.A0TR RZ, [UR6+0x78], R25 ;  /* 0x00007819ffffc9a7 */ /* 0x0007e20008300406 */
[----:B------:R-:W-:Y:S01]  /*49d0*/  UPLOP3.LUT UP0, UPT, UPT, UPT, UPT, 0x80, 0x8 ;  /* 0x000000000008789c */ /* 0x000fe20003f0f070 */
[----:B------:R-:W-:Y:S01]  /*49e0*/  SYNCS.ARRIVE.TRANS64.RED.A1T0 RZ, [UR7], RZ ;  /* 0x000000ffffff79a7 */ /* 0x000fe20008100407 */
[----:B------:R-:W-:Y:S09]  /*49f0*/  @P3 BRA `(.L_x_80) ;  /* 0xfffffff0009c3947 */ /* 0x000ff2000383ffff */
[----:B------:R-:W-:-:S04]  /*4a00*/  SHF.L.U32 R2, R29, 0x1f, RZ ;  /* 0x0000001f1d027819 */ /* 0x000fc800000006ff */
[----:B------:R-:W1:Y:S02]  /*4a10*/  SYNCS.PHASECHK.TRANS64.TRYWAIT P0, [UR6+0x80], R2 ;  /* 0x00008002ff0075a7 */ /* 0x000e640008001106 */
[----:B-1----:R-:W-:Y:S05]  /*4a20*/  @!P0 BRA `(.L_x_81) ;  /* 0x0000004c00ac8947 */ /* 0x002fea0003800000 */
.L_x_176:
[----:B------:R-:W2:Y:S02]  /*4a30*/  SYNCS.PHASECHK.TRANS64.TRYWAIT P0, [UR6+0x88], R2 ;  /* 0x00008802ff0075a7 */ /* 0x000ea40008001106 */
[----:B--2---:R-:W-:Y:S05]  /*4a40*/  @!P0 BRA `(.L_x_82) ;  /* 0x0000004c00bc8947 */ /* 0x004fea0003800000 */
.L_x_178:
[----:B------:R-:W2:Y:S02]  /*4a50*/  SYNCS.PHASECHK.TRANS64.TRYWAIT P0, [UR6+0x90], R2 ;  /* 0x00009002ff0075a7 */ /* 0x000ea40008001106 */
[----:B--2---:R-:W-:Y:S05]  /*4a60*/  @!P0 BRA `(.L_x_83) ;  /* 0x0000004c00cc8947 */ /* 0x004fea0003800000 */
.L_x_180:
[----:B-1----:R-:W-:-:S07]  /*4a70*/  MOV R0, UR6 ;  /* 0x0000000600007c02 */ /* 0x002fce0008000f00 */
.L_x_84:
[----:B-1----:R-:W-:-:S04]  /*4a80*/  SHF.L.U32 R2, R29, 0x1f, RZ ;  /* 0x0000001f1d027819 */ /* 0x002fc800000006ff */
[----:B------:R1:W2:Y:S03]  /*4a90*/  SYNCS.PHASECHK.TRANS64.TRYWAIT P0, [R0+URZ+0x98], R2 ;  /* 0x00009802000075a7 */ /* 0x0002a600080011ff */
[----:B--2---:R-:W-:Y:S05]  /*4aa0*/  @!P0 NANOSLEEP.SYNCS 0x989680 ;  /* 0x009896800000895d */ /* 0x004fea0003900000 */
[----:B------:R-:W2:Y:S02]  /*4ab0*/  @!P0 SYNCS.PHASECHK.TRANS64 P0, [R0+URZ+0x98], R2 ;  /* 0x00009802000085a7 */ /* 0x000ea400080010ff */
[----:B--23--:R-:W-:Y:S05]  /*4ac0*/  @P0 EXIT ;  /* 0x000000000000094d */ /* 0x00cfea0003800000 */
[----:B------:R-:W-:Y:S05]  /*4ad0*/  BRA `(.L_x_84) ;  /* 0xfffffffc00e87947 */ /* 0x000fea000383ffff */
.L_x_69:
[----:B------:R-:W-:-:S06]  /*4ae0*/  UISETP.GE.AND UP0, UPT, UR8, 0x4, UPT ;  /* 0x000000040800788c */ /* 0x000fcc000bf06270 */
[----:B------:R-:W-:-:S13]  /*4af0*/  PLOP3.LUT P0, PT, PT, PT, UP0, 0x80, 0x8 ;  /* 0x000000000008781c */ /* 0x000fda0003f0f008 */
[----:B------:R-:W-:Y:S05]  /*4b00*/  @!P0 EXIT ;  /* 0x000000000000894d */ /* 0x000fea0003800000 */
[----:B------:R-:W-:Y:S01]  /*4b10*/  BAR.SYNC.DEFER_BLOCKING 0x6, 0xa0 ;  /* 0x0182800000007b1d */ /* 0x000fe20000010000 */
[C---:B------:R-:W-:Y:S01]  /*4b20*/  IMAD.SHL.U32 R3, R109.reuse, 0x20, RZ ;  /* 0x000000206d037824 */ /* 0x040fe200078e00ff */
[----:B------:R-:W-:Y:S01]  /*4b30*/  LOP3.LUT R107, R2, 0x60, R109, 0xf8, !PT ;  /* 0x00000060026b7812 */ /* 0x000fe200078ef86d */
[C---:B------:R-:W-:Y:S01]  /*4b40*/  IMAD.SHL.U32 R108, R109.reuse, 0x4, RZ ;  /* 0x000000046d6c7824 */ /* 0x040fe200078e00ff */
[C---:B------:R-:W-:Y:S01]  /*4b50*/  LOP3.LUT R110, R109.reuse, 0x60, RZ, 0xc0, !PT ;  /* 0x000000606d6e7812 */ /* 0x040fe200078ec0ff */
[----:B------:R-:W-:Y:S01]  /*4b60*/  IMAD.U32 R81, R109, 0x10000, RZ ;  /* 0x000100006d517824 */ /* 0x000fe200078e00ff */
[----:B------:R-:W-:Y:S02]  /*4b70*/  UMOV UR48, 0x400 ;  /* 0x0000040000307882 */ /* 0x000fe40000000000 */
[----:B------:R-:W1:Y:S01]  /*4b80*/  LDC R98, c[0x0][0x370] ;  /* 0x0000dc00ff627b82 */ /* 0x000e620000000800 */
[----:B------:R-:W-:Y:S01]  /*4b90*/  ULEA UR48, UR45, UR48, 0x18 ;  /* 0x000000302d307291 */ /* 0x000fe2000f8ec0ff */
[----:B------:R-:W-:Y:S01]  /*4ba0*/  LOP3.LUT R4, R3, 0xc0, RZ, 0xc0, !PT ;  /* 0x000000c003047812 */ /* 0x000fe200078ec0ff */
[----:B------:R-:W-:Y:S01]  /*4bb0*/  HFMA2 R80, -RZ, RZ, 0, 0 ;  /* 0x00000000ff507431 */ /* 0x000fe200000001ff */
[----:B------:R-:W-:Y:S01]  /*4bc0*/  LOP3.LUT R106, R109, 0x2, RZ, 0xc0, !PT ;  /* 0x000000026d6a7812 */ /* 0x000fe200078ec0ff */
[----:B------:R-:W-:Y:S01]  /*4bd0*/  UIADD3 UR4, UPT, UPT, UR48, 0x200, URZ ;  /* 0x0000020030047890 */ /* 0x000fe2000fffe0ff */
[----:B------:R-:W-:Y:S01]  /*4be0*/  LOP3.LUT R108, R4, 0x18, R108, 0xf8, !PT ;  /* 0x00000018046c7812 */ /* 0x000fe200078ef86c */
[----:B------:R-:W-:Y:S01]  /*4bf0*/  IMAD.MOV.U32 R104, RZ, RZ, 0x1 ;  /* 0x00000001ff687424 */ /* 0x000fe200078e00ff */
[----:B------:R-:W2:Y:S01]  /*4c00*/  LDC R44, c[0x0][0xb0c] ;  /* 0x0002c300ff2c7b82 */ /* 0x000ea20000000800 */
[----:B------:R-:W-:-:S02]  /*4c10*/  LOP3.LUT R81, R81, 0x600000, RZ, 0xc0, !PT ;  /* 0x0060000051517812 */ /* 0x000fc400078ec0ff */
[----:B------:R-:W-:Y:S02]  /*4c20*/  CS2R R102, SRZ ;  /* 0x0000000000667805 */ /* 0x000fe4000001ff00 */
[----:B------:R-:W-:Y:S01]  /*4c30*/  LOP3.LUT R108, R108, 0xf20, R3, 0xf8, !PT ;  /* 0x00000f206c6c7812 */ /* 0x000fe200078ef803 */
[----:B------:R-:W-:Y:S01]  /*4c40*/  IMAD.MOV.U32 R112, RZ, RZ, RZ ;  /* 0x000000ffff707224 */ /* 0x000fe200078e00ff */
[----:B------:R-:W-:Y:S01]  /*4c50*/  MOV R100, UR4 ;  /* 0x0000000400647c02 */ /* 0x000fe20008000f00 */
[----:B------:R-:W4:Y:S01]  /*4c60*/  LDCU.64 UR52, c[0x0][0x348] ;  /* 0x00006900ff3477ac */ /* 0x000f220008000a00 */
[----:B------:R-:W-:Y:S01]  /*4c70*/  LOP3.LUT R109, R109, 0x4, RZ, 0xc0, !PT ;  /* 0x000000046d6d7812 */ /* 0x000fe200078ec0ff */
[----:B------:R-:W1:Y:S01]  /*4c80*/  LDC R95, c[0x0][0xb20] ;  /* 0x0002c800ff5f7b82 */ /* 0x000e620000000800 */
[----:B------:R-:W3:Y:S01]  /*4c90*/  LDS R0, [UR48+0x160] ;  /* 0x00016030ff007984 */ /* 0x000ee20008000800 */
[----:B------:R-:W-:Y:S01]  /*4ca0*/  IMAD R108, R108, 0x2, R100 ;  /* 0x000000026c6c7824 */ /* 0x000fe200078e0264 */
[----:B------:R-:W1:Y:S03]  /*4cb0*/  LDCU UR49, c[0x0][0x384] ;  /* 0x00007080ff3177ac */ /* 0x000e660008000800 */
[--C-:B------:R-:W-:Y:S01]  /*4cc0*/  IMAD R106, R106, -0x10, R108.reuse ;  /* 0xfffffff06a6a7824 */ /* 0x100fe200078e026c */
[----:B------:R-:W1:Y:S01]  /*4cd0*/  LDCU.64 UR40, c[0x0][0x888] ;  /* 0x00011100ff2877ac */ /* 0x000e620008000a00 */
[----:B------:R-:W1:Y:S01]  /*4ce0*/  LDC R43, c[0x0][0xb30] ;  /* 0x0002cc00ff2b7b82 */ /* 0x000e620000000800 */
[----:B------:R-:W-:Y:S01]  /*4cf0*/  IMAD R105, R109, -0x10, R108 ;  /* 0xfffffff06d697824 */ /* 0x000fe200078e026c */
[----:B------:R-:W1:Y:S01]  /*4d00*/  LDCU.64 UR42, c[0x0][0x8c0] ;  /* 0x00011800ff2a77ac */ /* 0x000e620008000a00 */
[----:B------:R-:W-:-:S05]  /*4d10*/  UMOV UR50, URZ ;  /* 0x000000ff00327c82 */ /* 0x000fca0008000000 */
[----:B------:R-:W1:Y:S01]  /*4d20*/  LDC R96, c[0x0][0x388] ;  /* 0x0000e200ff607b82 */ /* 0x000e620000000800 */
[----:B------:R-:W-:-:S07]  /*4d30*/  UMOV UR51, URZ ;  /* 0x000000ff00337c82 */ /* 0x000fce0008000000 */
[----:B------:R-:W1:Y:S08]  /*4d40*/  LDC.64 R90, c[0x0][0xb10] ;  /* 0x0002c400ff5a7b82 */ /* 0x000e700000000a00 */
[----:B------:R-:W1:Y:S08]  /*4d50*/  LDC.64 R38, c[0x0][0xb18] ;  /* 0x0002c600ff267b82 */ /* 0x000e700000000a00 */
[----:B------:R-:W1:Y:S01]  /*4d60*/  LDC.64 R86, c[0x0][0x888] ;  /* 0x00022200ff567b82 */ /* 0x000e620000000a00 */
[----:B---3--:R-:W-:-:S07]  /*4d70*/  IMAD.IADD R81, R0, 0x1, R81 ;  /* 0x0000000100517824 */ /* 0x008fce00078e0251 */
[----:B------:R-:W3:Y:S08]  /*4d80*/  LDC.64 R36, c[0x0][0xb28] ;  /* 0x0002ca00ff247b82 */ /* 0x000ef00000000a00 */
[----:B------:R-:W1:Y:S08]  /*4d90*/  LDC.64 R88, c[0x0][0x890] ;  /* 0x00022400ff587b82 */ /* 0x000e700000000a00 */
[----:B------:R-:W1:Y:S08]  /*4da0*/  LDC.64 R84, c[0x0][0x8b0] ;  /* 0x00022c00ff547b82 */ /* 0x000e700000000a00 */
[----:B------:R-:W1:Y:S08]  /*4db0*/  LDC.64 R82, c[0x0][0x8a8] ;  /* 0x00022a00ff527b82 */ /* 0x000e700000000a00 */
[----:B------:R-:W1:Y:S08]  /*4dc0*/  LDC.64 R40, c[0x0][0x8d0] ;  /* 0x00023400ff287b82 */ /* 0x000e700000000a00 */
[----:B--2-4-:R-:W1:Y:S02]  /*4dd0*/  LDC R97, c[0x0][0x374] ;  /* 0x0000dd00ff617b82 */ /* 0x014e640000000800 */
.L_x_129:
[----:B------:R-:W-:Y:S02]  /*4de0*/  LEA R0, R112, UR48, 0x3 ;  /* 0x0000003070007c11 */ /* 0x000fe4000f8e18ff */
[----:B------:R-:W-:Y:S02]  /*4df0*/  SHF.L.U32 R2, R102, 0x1f, RZ ;  /* 0x0000001f66027819 */ /* 0x000fe400000006ff */
[----:B-1----:R-:W-:Y:S02]  /*4e00*/  LEA R16, R112, UR48, 0x4 ;  /* 0x0000003070107c11 */ /* 0x002fe4000f8e20ff */
[----:B--2---:R-:W2:Y:S02]  /*4e10*/  SYNCS.PHASECHK.TRANS64.TRYWAIT P0, [R0+URZ+0xb0], R2 ;  /* 0x0000b002000075a7 */ /* 0x004ea400080011ff */
[----:B--2---:R-:W-:Y:S05]  /*4e20*/  @!P0 BRA `(.L_x_85) ;  /* 0x0000004800f48947 */ /* 0x004fea0003800000 */
.L_x_181:
[----:B------:R-:W4:Y:S01]  /*4e30*/  LDC.64 R10, c[0x0][0xb10] ;  /* 0x0002c400ff0a7b82 */ /* 0x000f220000000a00 */
[----:B------:R-:W3:Y:S01]  /*4e40*/  LDS.128 R16, [R16+0x140] ;  /* 0x0001400010107984 */ /* 0x000ee20000000c00 */
[----:B-1----:R-:W-:Y:S01]  /*4e50*/  ISETP.NE.AND P1, PT, R43, 0x1, PT ;  /* 0x000000012b00780c */ /* 0x002fe20003f25270 */
[----:B--2---:R-:W-:Y:S01]  /*4e60*/  VIADD R0, R0, 0xc0 ;  /* 0x000000c000007836 */ /* 0x004fe20000000000 */
[----:B------:R-:W-:Y:S04]  /*4e70*/  ISETP.GE.AND P0, PT, R42, 0x1, PT ;  /* 0x000000012a00780c */ /* 0x000fe80003f06270 */
[----:B------:R-:W1:Y:S01]  /*4e80*/  LDC.64 R8, c[0x0][0xb18] ;  /* 0x0002c600ff087b82 */ /* 0x000e620000000a00 */
[----:B------:R-:W-:Y:S01]  /*4e90*/  PRMT R0, RZ, 0x654, R0 ;  /* 0x00000654ff007816 */ /* 0x000fe20000000000 */
[----:B------:R-:W-:Y:S01]  /*4ea0*/  @!PT LDS RZ, [RZ] ;  /* 0x00000000fffff984 */ /* 0x000fe20000000800 */
[----:B------:R-:W-:Y:S01]  /*4eb0*/  @!PT LDS RZ, [RZ] ;  /* 0x00000000fffff984 */ /* 0x000fe20000000800 */
[----:B------:R-:W-:Y:S01]  /*4ec0*/  @!PT LDS RZ, [RZ] ;  /* 0x00000000fffff984 */ /* 0x000fe20000000800 */
[----:B------:R-:W-:Y:S01]  /*4ed0*/  @!PT LDS RZ, [RZ] ;  /* 0x00000000fffff984 */ /* 0x000fe20000000800 */
[----:B------:R2:W-:Y:S06]  /*4ee0*/  MEMBAR.ALL.CTA ;  /* 0x0000000000007992 */ /* 0x0005ec0000008000 */
[----:B--2---:R-:W2:Y:S01]  /*4ef0*/  FENCE.VIEW.ASYNC.S ;  /* 0x00000000000073c6 */ /* 0x004ea20000000000 */
[----:B------:R-:W1:Y:S08]  /*4f00*/  @!P1 LDC R12, c[0x0][0xb20] ;  /* 0x0002c800ff0c9b82 */ /* 0x000e700000000800 */
[----:B------:R-:W1:Y:S01]  /*4f10*/  @!P1 LDC R7, c[0x0][0xb0c] ;  /* 0x0002c300ff079b82 */ /* 0x000e620000000800 */
[----:B--2---:R2:W-:Y:S01]  /*4f20*/  SYNCS.ARRIVE.TRANS64.RED.A1T0 RZ, [R0+URZ], RZ ;  /* 0x000000ff00ff79a7 */ /* 0x0045e200081004ff */
[----:B---3--:R-:W-:Y:S04]  /*4f30*/  LOP3.LUT P4, RZ, R18, 0x1, RZ, 0xc0, !PT ;  /* 0x0000000112ff7812 */ /* 0x008fe8000788c0ff */
[----:B------:R-:W-:Y:S09]  /*4f40*/  P2R R111, PR, RZ, 0x10 ;  /* 0x00000010ff6f7803 */ /* 0x000ff20000000000 */
[----:B------:R-:W-:Y:S02]  /*4f50*/  @P4 MOV R46, R16 ;  /* 0x00000010002e4202 */ /* 0x000fe40000000f00 */
[----:B------:R-:W-:Y:S01]  /*4f60*/  @P4 LOP3.LUT R45, R17, 0xffff, RZ, 0xc0, !PT ;  /* 0x0000ffff112d4812 */ /* 0x000fe200078ec0ff */
[----:B--2-4-:R-:W-:Y:S06]  /*4f70*/  @!P0 BRA `(.L_x_86) ;  /* 0x0000000000a48947 */ /* 0x014fec0003800000 */
[----:B------:R-:W-:Y:S01]  /*4f80*/  IMAD.HI.U32 R0, R97, R39, RZ ;  /* 0x0000002761007227 */ /* 0x000fe200078e00ff */
[----:B------:R-:W-:Y:S02]  /*4f90*/  ISETP.NE.AND P0, PT, R38, 0x1, PT ;  /* 0x000000012600780c */ /* 0x000fe40003f05270 */
[----:B------:R-:W-:Y:S01]  /*4fa0*/  ISETP.NE.AND P2, PT, R42, 0x1, PT ;  /* 0x000000012a00780c */ /* 0x000fe20003f45270 */
[----:B------:R-:W-:Y:S01]  /*4fb0*/  IMAD.HI.U32 R4, R98, R90, RZ ;  /* 0x0000005a62047227 */ /* 0x000fe200078e00ff */
[----:B------:R-:W-:Y:S02]  /*4fc0*/  SHF.R.U32.HI R0, RZ, R95, R0 ;  /* 0x0000005fff007219 */ /* 0x000fe40000011600 */
[----:B------:R-:W-:Y:S01]  /*4fd0*/  ISETP.NE.AND P3, PT, R44, 0x1, PT ;  /* 0x000000012c00780c */ /* 0x000fe20003f65270 */
[----:B------:R-:W-:Y:S01]  /*4fe0*/  IMAD.HI.U32 R6, R45, R39, RZ ;  /* 0x000000272d067227 */ /* 0x000fe200078e00ff */
[-C--:B------:R-:W-:Y:S02]  /*4ff0*/  SHF.R.U32.HI R4, RZ, R91.reuse, R4 ;  /* 0x0000005bff047219 */ /* 0x080fe40000011604 */
[----:B------:R-:W-:Y:S01]  /*5000*/  SEL R0, R97, R0, !P0 ;  /* 0x0000000061007207 */ /* 0x000fe20004000000 */
[----:B------:R-:W-:Y:S01]  /*5010*/  IMAD.HI.U32 R5, R46, R90, RZ ;  /* 0x0000005a2e057227 */ /* 0x000fe200078e00ff */
[----:B------:R-:W-:Y:S03]  /*5020*/  SEL R4, R98, R4, !P3 ;  /* 0x0000000462047207 */ /* 0x000fe60005800000 */
[-C--:B------:R-:W-:Y:S01]  /*5030*/  IMAD.HI.U32 R3, R0, R36.reuse, RZ ;  /* 0x0000002400037227 */ /* 0x080fe200078e00ff */
[----:B------:R-:W-:Y:S03]  /*5040*/  SHF.R.U32.HI R5, RZ, R91, R5 ;  /* 0x0000005bff057219 */ /* 0x000fe60000011605 */
[----:B------:R-:W-:Y:S01]  /*5050*/  IMAD.HI.U32 R2, R4, R36, RZ ;  /* 0x0000002404027227 */ /* 0x000fe200078e00ff */
[----:B------:R-:W-:Y:S02]  /*5060*/  @P2 SHF.R.U32.HI R0, RZ, R37, R3 ;  /* 0x00000025ff002219 */ /* 0x000fe40000011603 */
[----:B------:R-:W-:Y:S02]  /*5070*/  SHF.R.U32.HI R3, RZ, R95, R6 ;  /* 0x0000005fff037219 */ /* 0x000fe40000011606 */
[----:B------:R-:W-:Y:S01]  /*5080*/  @P2 SHF.R.U32.HI R4, RZ, R37, R2 ;  /* 0x00000025ff042219 */ /* 0x000fe20000011602 */
[----:B------:R-:W-:Y:S01]  /*5090*/  IMAD R0, R42, R0, RZ ;  /* 0x000000002a007224 */ /* 0x000fe200078e02ff */
[----:B------:R-:W-:Y:S02]  /*50a0*/  SEL R3, R45, R3, !P0 ;  /* 0x000000032d037207 */ /* 0x000fe40004000000 */
[----:B------:R-:W-:Y:S01]  /*50b0*/  SEL R2, R46, R5, !P3 ;  /* 0x000000052e027207 */ /* 0x000fe20005800000 */
[----:B------:R-:W-:Y:S01]  /*50c0*/  IMAD R5, R42, R4, RZ ;  /* 0x000000042a057224 */ /* 0x000fe200078e02ff */
[C---:B------:R-:W-:Y:S01]  /*50d0*/  ISETP.GE.AND P0, PT, R3.reuse, R0, PT ;  /* 0x000000000300720c */ /* 0x040fe20003f06270 */
[C---:B------:R-:W-:Y:S03]  /*50e0*/  IMAD.HI.U32 R0, R3.reuse, R36, RZ ;  /* 0x0000002403007227 */ /* 0x040fe600078e00ff */
[C---:B------:R-:W-:Y:S02]  /*50f0*/  ISETP.GE.OR P0, PT, R2.reuse, R5, P0 ;  /* 0x000000050200720c */ /* 0x040fe40000706670 */
[----:B------:R-:W-:Y:S04]  /*5100*/  SHF.R.U32.HI R0, RZ, R37, R0 ;  /* 0x00000025ff007219 */ /* 0x000fe80000011600 */
[C---:B------:R-:W-:Y:S05]  /*5110*/  SEL R6, R3.reuse, R0, !P2 ;  /* 0x0000000003067207 */ /* 0x040fea0005000000 */
        /* <DEDUP_REMOVED lines=14> */
[----:B------:R-:W-:Y:S07]  /*5200*/  IMAD R45, R3, R38, R45 ;  /* 0x00000026032d7224 */ /* 0x000fee00078e022d */
.L_x_86:
[----:B-1----:R-:W-:Y:S01]  /*5210*/  @!P1 ISETP.NE.AND P0, PT, R8, 0x1, PT ;  /* 0x000000010800980c */ /* 0x002fe20003f05270 */
[----:B------:R-:W-:Y:S01]  /*5220*/  @!P1 IMAD.HI.U32 R2, R45, R9, RZ ;  /* 0x000000092d029227 */ /* 0x000fe200078e00ff */
[----:B------:R-:W-:Y:S01]  /*5230*/  R2UR UR38, R15 ;  /* 0x000000000f2672ca */ /* 0x000fe200000e0000 */
[----:B------:R-:W-:Y:S01]  /*5240*/  BSSY.RECONVERGENT B6, `(.L_x_87) ;  /* 0x0000031000067945 */ /* 0x000fe20003800200 */
[----:B------:R-:W-:Y:S01]  /*5250*/  R2UR UR37, R14 ;  /* 0x000000000e2572ca */ /* 0x000fe200000e0000 */
[----:B------:R-:W-:Y:S01]  /*5260*/  @!P1 IMAD.HI.U32 R0, R46, R10, RZ ;  /* 0x0000000a2e009227 */ /* 0x000fe200078e00ff */
[----:B------:R-:W-:Y:S02]  /*5270*/  @!P1 SHF.R.U32.HI R2, RZ, R12, R2 ;  /* 0x0000000cff029219 */ /* 0x000fe40000011602 */
[----:B------:R-:W-:Y:S01]  /*5280*/  @!P1 ISETP.NE.AND P2, PT, R7, 0x1, PT ;  /* 0x000000010700980c */ /* 0x000fe20003f45270 */
[----:B------:R-:W-:Y:S01]  /*5290*/  VIADD R112, R112, 0x1 ;  /* 0x0000000170707836 */ /* 0x000fe20000000000 */
[----:B------:R-:W-:Y:S02]  /*52a0*/  @!P1 SEL R2, R45, R2, !P0 ;  /* 0x000000022d029207 */ /* 0x000fe40004000000 */
[----:B------:R-:W-:Y:S02]  /*52b0*/  @!P1 SHF.R.U32.HI R0, RZ, R11, R0 ;  /* 0x0000000bff009219 */ /* 0x000fe40000011600 */
[----:B------:R-:W-:Y:S01]  /*52c0*/  LOP3.LUT P0, RZ, R100, 0x1b0, RZ, 0xc0, !PT ;  /* 0x000001b064ff7812 */ /* 0x000fe2000780c0ff */
[----:B------:R-:W-:Y:S01]  /*52d0*/  USHF.L.U32 UR38, UR38, 0x7, URZ ;  /* 0x0000000726267899 */ /* 0x000fe200080006ff */
[----:B------:R-:W-:Y:S01]  /*52e0*/  @!P1 SEL R3, R46, R0, !P2 ;  /* 0x000000002e039207 */ /* 0x000fe20005000000 */
[----:B------:R-:W-:Y:S01]  /*52f0*/  USHF.L.U32 UR37, UR37, 0x7, URZ ;  /* 0x0000000725257899 */ /* 0x000fe200080006ff */
[----:B------:R-:W-:Y:S03]  /*5300*/  @P4 SHF.R.U32.HI R101, RZ, 0x10, R17 ;  /* 0x00000010ff654819 */ /* 0x000fe60000011611 */
[----:B------:R-:W-:Y:S02]  /*5310*/  @!P1 IMAD.IADD R0, R2, 0x1, -R3 ;  /* 0x0000000102009824 */ /* 0x000fe400078e0a03 */
[----:B------:R-:W-:Y:S02]  /*5320*/  @!P1 IMAD.IADD R2, R3, 0x1, -R2 ;  /* 0x0000000103029824 */ /* 0x000fe400078e0a02 */
[----:B------:R-:W-:Y:S02]  /*5330*/  @!P1 IMAD R46, R0, R7, R46 ;  /* 0x00000007002e9224 */ /* 0x000fe400078e022e */
[----:B------:R-:W-:Y:S01]  /*5340*/  @!P1 IMAD R45, R2, R8, R45 ;  /* 0x00000008022d9224 */ /* 0x000fe200078e022d */
[----:B------:R-:W-:Y:S06]  /*5350*/  @!P0 BRA `(.L_x_88) ;  /* 0x00000000007c8947 */ /* 0x000fec0003800000 */
[----:B------:R-:W1:Y:S01]  /*5360*/  LDCU.64 UR8, c[0x4][0x80] ;  /* 0x01001000ff0877ac */ /* 0x000e620008000a00 */
[----:B------:R-:W-:Y:S01]  /*5370*/  MOV R2, 0x0 ;  /* 0x0000000000027802 */ /* 0x000fe20000000f00 */
[----:B------:R-:W-:Y:S02]  /*5380*/  HFMA2 R12, -RZ, RZ, 0, 5.9604644775390625e-08 ;  /* 0x00000001ff0c7431 */ /* 0x000fe400000001ff */
[----:B------:R-:W-:Y:S01]  /*5390*/  IMAD.MOV.U32 R8, RZ, RZ, 0x70 ;  /* 0x00000070ff087424 */ /* 0x000fe200078e00ff */
[----:B------:R2:W3:Y:S01]  /*53a0*/  LDC.64 R14, c[0x4][R2] ;  /* 0x01000000020e7b82 */ /* 0x0004e20000000a00 */
[----:B------:R-:W4:Y:S01]  /*53b0*/  LDCU.64 UR6, c[0x4][0x88] ;  /* 0x01001100ff0677ac */ /* 0x000f220008000a00 */
[----:B------:R-:W-:Y:S01]  /*53c0*/  IMAD.MOV.U32 R13, RZ, RZ, RZ ;  /* 0x000000ffff0d7224 */ /* 0x000fe200078e00ff */
[----:B------:R-:W2:Y:S01]  /*53d0*/  LDCU.64 UR4, c[0x4][0x8] ;  /* 0x01000100ff0477ac */ /* 0x000ea20008000a00 */
[----:B-1----:R-:W-:Y:S01]  /*53e0*/  MOV R5, UR9 ;  /* 0x0000000900057c02 */ /* 0x002fe20008000f00 */
[----:B------:R-:W-:Y:S01]  /*53f0*/  IMAD.U32 R4, RZ, RZ, UR8 ;  /* 0x00000008ff047e24 */ /* 0x000fe2000f8e00ff */
[----:B----4-:R-:W-:Y:S01]  /*5400*/  MOV R7, UR7 ;  /* 0x0000000700077c02 */ /* 0x010fe20008000f00 */
[----:B------:R-:W-:Y:S01]  /*5410*/  IMAD.U32 R6, RZ, RZ, UR6 ;  /* 0x00000006ff067e24 */ /* 0x000fe2000f8e00ff */
[----:B--2---:R-:W-:Y:S01]  /*5420*/  MOV R11, UR5 ;  /* 0x00000005000b7c02 */ /* 0x004fe20008000f00 */
[----:B------:R-:W-:Y:S02]  /*5430*/  IMAD.U32 R10, RZ, RZ, UR4 ;  /* 0x00000004ff0a7e24 */ /* 0x000fe4000f8e00ff */
[----:B------:R-:W-:Y:S07]  /*5440*/  LEPC R20, `(.L_x_89) ;  /* 0x000000001014794e */ /* 0x000fee0000000000 */
[----:B---3-5:R-:W-:Y:S05]  /*5450*/  CALL.ABS.NOINC R14 ;  /* 0x000000000e007343 */ /* 0x028fea0003c00000 */
.L_x_89:
[----:B------:R-:W1:Y:S01]  /*5460*/  LDCU.64 UR8, c[0x4][0x80] ;  /* 0x01001000ff0877ac */ /* 0x000e620008000a00 */
[----:B------:R-:W2:Y:S01]  /*5470*/  LDC.64 R2, c[0x4][R2] ;  /* 0x0100000002027b82 */ /* 0x000ea20000000a00 */
[----:B------:R-:W-:Y:S02]  /*5480*/  HFMA2 R12, -RZ, RZ, 0, 5.9604644775390625e-08 ;  /* 0x00000001ff0c7431 */ /* 0x000fe400000001ff */
[----:B------:R-:W-:Y:S02]  /*5490*/  IMAD.MOV.U32 R8, RZ, RZ, 0x70 ;  /* 0x00000070ff087424 */ /* 0x000fe400078e00ff */
[----:B------:R-:W-:Y:S01]  /*54a0*/  IMAD.MOV.U32 R13, RZ, RZ, RZ ;  /* 0x000000ffff0d7224 */ /* 0x000fe200078e00ff */
[----:B------:R-:W3:Y:S01]  /*54b0*/  LDCU.64 UR6, c[0x4][0x88] ;  /* 0x01001100ff0677ac */ /* 0x000ee20008000a00 */
[----:B------:R-:W4:Y:S01]  /*54c0*/  LDCU.64 UR4, c[0x4][0x8] ;  /* 0x01000100ff0477ac */ /* 0x000f220008000a00 */
[----:B-1----:R-:W-:Y:S02]  /*54d0*/  MOV R4, UR8 ;  /* 0x0000000800047c02 */ /* 0x002fe40008000f00 */
[----:B------:R-:W-:Y:S02]  /*54e0*/  MOV R5, UR9 ;  /* 0x0000000900057c02 */ /* 0x000fe40008000f00 */
[----:B---3--:R-:W-:Y:S01]  /*54f0*/  MOV R7, UR7 ;  /* 0x0000000700077c02 */ /* 0x008fe20008000f00 */
[----:B------:R-:W-:Y:S01]  /*5500*/  IMAD.U32 R6, RZ, RZ, UR6 ;  /* 0x00000006ff067e24 */ /* 0x000fe2000f8e00ff */
[----:B----4-:R-:W-:Y:S01]  /*5510*/  MOV R11, UR5 ;  /* 0x00000005000b7c02 */ /* 0x010fe20008000f00 */
[----:B------:R-:W-:Y:S02]  /*5520*/  IMAD.U32 R10, RZ, RZ, UR4 ;  /* 0x00000004ff0a7e24 */ /* 0x000fe4000f8e00ff */
[----:B------:R-:W-:Y:S07]  /*5530*/  LEPC R20, `(.L_x_88) ;  /* 0x000000001014794e */ /* 0x000fee0000000000 */
[----:B--2---:R-:W-:Y:S05]  /*5540*/  CALL.ABS.NOINC R2 ;  /* 0x0000000002007343 */ /* 0x004fea0003c00000 */
.L_x_88:
[----:B------:R-:W-:Y:S05]  /*5550*/  BSYNC.RECONVERGENT B6 ;  /* 0x0000000000067941 */ /* 0x000fea0003800200 */
.L_x_87:
[----:B------:R-:W-:Y:S02]  /*5560*/  ISETP.NE.U32.AND P0, PT, RZ, UR40, PT ;  /* 0x00000028ff007c0c */ /* 0x000fe4000bf05070 */
[C---:B------:R-:W-:Y:S02]  /*5570*/  ISETP.NE.U32.AND P1, PT, R88.reuse, RZ, PT ;  /* 0x000000ff5800720c */ /* 0x040fe40003f25070 */
[----:B------:R-:W-:Y:S02]  /*5580*/  ISETP.NE.U32.AND P4, PT, R88, RZ, PT ;  /* 0x000000ff5800720c */ /* 0x000fe40003f85070 */
[----:B------:R-:W-:Y:S02]  /*5590*/  ISETP.NE.AND.EX P0, PT, RZ, UR41, PT, P0 ;  /* 0x00000029ff007c0c */ /* 0x000fe4000bf05300 */
[C---:B------:R-:W-:Y:S02]  /*55a0*/  ISETP.NE.AND.EX P1, PT, R89.reuse, RZ, PT, P1 ;  /* 0x000000ff5900720c */ /* 0x040fe40003f25310 */
[----:B------:R-:W-:Y:S02]  /*55b0*/  ISETP.NE.AND.EX P4, PT, R89, RZ, P0, P4 ;  /* 0x000000ff5900720c */ /* 0x000fe40000785340 */
[----:B------:R-:W-:Y:S02]  /*55c0*/  ISETP.NE.U32.AND P5, PT, R84, RZ, PT ;  /* 0x000000ff5400720c */ /* 0x000fe40003fa5070 */
[----:B------:R-:W-:Y:S02]  /*55d0*/  ISETP.NE.U32.AND P3, PT, RZ, UR40, PT ;  /* 0x00000028ff007c0c */ /* 0x000fe4000bf65070 */
[----:B------:R-:W-:Y:S02]  /*55e0*/  PLOP3.LUT P2, PT, PT, PT, PT, 0x8, 0x80 ;  /* 0x000000000080781c */ /* 0x000fe40003f4e170 */
[----:B------:R-:W-:Y:S02]  /*55f0*/  ISETP.NE.AND.EX P5, PT, R85, RZ, PT, P5 ;  /* 0x000000ff5500720c */ /* 0x000fe40003fa5350 */
[----:B------:R-:W-:Y:S03]  /*5600*/  ISETP.NE.AND.EX P3, PT, RZ, UR41, PT, P3 ;  /* 0x00000029ff007c0c */ /* 0x000fe6000bf65330 */
[----:B------:R-:W-:Y:S01]  /*5610*/  @!P4 PLOP3.LUT P2, PT, P1, PT, PT, 0x80, 0x8 ;  /* 0x000000000008c81c */ /* 0x000fe20000f4f070 */
[----:B------:R-:W-:Y:S01]  /*5620*/  @!UPT UIADD3 URZ, UPT, UPT, URZ, URZ, URZ ;  /* 0x000000fffffff290 */ /* 0x000fe2000fffe0ff */
[----:B------:R-:W-:Y:S11]  /*5630*/  @!P1 BRA `(.L_x_90) ;  /* 0x00000000002c9947 */ /* 0x000ff60003800000 */
[----:B------:R-:W-:Y:S01]  /*5640*/  ISETP.NE.U32.AND P0, PT, R86, RZ, PT ;  /* 0x000000ff5600720c */ /* 0x000fe20003f05070 */
[----:B------:R-:W-:Y:S03]  /*5650*/  IMAD.MOV.U32 R94, RZ, RZ, 0x1 ;  /* 0x00000001ff5e7424 */ /* 0x000fe600078e00ff */
[----:B------:R-:W-:Y:S11]  /*5660*/  ISETP.NE.AND.EX P0, PT, R87, RZ, PT, P0 ;  /* 0x000000ff5700720c */ /* 0x000ff60003f05300 */
[----:B------:R-:W-:Y:S02]  /*5670*/  @!UPT UIADD3 URZ, UPT, UPT, URZ, URZ, URZ ;  /* 0x000000fffffff290 */ /* 0x000fe4000fffe0ff */
[----:B------:R-:W1:Y:S01]  /*5680*/  @P0 LDC.64 R2, c[0x0][0x888] ;  /* 0x00022200ff020b82 */ /* 0x000e620000000a00 */
[----:B------:R-:W-:Y:S04]  /*5690*/  @P0 IMAD R0, R88, UR44, RZ ;  /* 0x0000002c58000c24 */ /* 0x000fe8000f8e02ff */
[----:B-1----:R-:W-:Y:S04]  /*56a0*/  @P0 IMAD.WIDE R2, R0, 0x4, R2 ;  /* 0x0000000400020825 */ /* 0x002fe800078e0202 */
[----:B------:R-:W-:Y:S01]  /*56b0*/  HFMA2 R0, -RZ, RZ, 0, 5.9604644775390625e-08 ;  /* 0x00000001ff007431 */ /* 0x000fe200000001ff */
[----:B-----5:R1:W5:Y:S04]  /*56c0*/  @P0 LDG.E R49, desc[UR46][R2.64] ;  /* 0x0000002e02310981 */ /* 0x020368000c1e1900 */
[----:B------:R-:W-:Y:S01]  /*56d0*/  @!P0 PRMT R94, R0, 0x7610, R94 ;  /* 0x00007610005e8816 */ /* 0x000fe2000000005e */
[----:B-1----:R-:W2:Y:S06]  /*56e0*/  @!P0 LDC R49, c[0x0][0x880] ;  /* 0x00022000ff318b82 */ /* 0x002eac0000000800 */
.L_x_90:
[----:B------:R-:W-:Y:S05]  /*56f0*/  @!P5 BRA `(.L_x_91) ;  /* 0x000000000020d947 */ /* 0x000fea0003800000 */
[----:B------:R-:W-:Y:S04]  /*5700*/  ISETP.NE.U32.AND P0, PT, R82, RZ, PT ;  /* 0x000000ff5200720c */ /* 0x000fe80003f05070 */
[----:B------:R-:W-:Y:S11]  /*5710*/  ISETP.NE.AND.EX P0, PT, R83, RZ, PT, P0 ;  /* 0x000000ff5300720c */ /* 0x000ff60003f05300 */
[----:B------:R-:W-:Y:S02]  /*5720*/  @!UPT UIADD3 URZ, UPT, UPT, URZ, URZ, URZ ;  /* 0x000000fffffff290 */ /* 0x000fe4000fffe0ff */
[----:B------:R-:W1:Y:S01]  /*5730*/  @P0 LDC.64 R2, c[0x0][0x8a8] ;  /* 0x00022a00ff020b82 */ /* 0x000e620000000a00 */
[----:B------:R-:W-:Y:S04]  /*5740*/  @P0 IMAD R0, R84, UR44, RZ ;  /* 0x0000002c54000c24 */ /* 0x000fe8000f8e02ff */
[----:B-1----:R-:W-:Y:S05]  /*5750*/  @P0 IMAD.WIDE R2, R0, 0x4, R2 ;  /* 0x0000000400020825 */ /* 0x002fea00078e0202 */
[----:B-----5:R1:W5:Y:S02]  /*5760*/  @P0 LDG.E R47, desc[UR46][R2.64] ;  /* 0x0000002e022f0981 */ /* 0x020364000c1e1900 */
[----:B-1----:R-:W3:Y:S02]  /*5770*/  @!P0 LDC R47, c[0x0][0x8a0] ;  /* 0x00022800ff2f8b82 */ /* 0x002ee40000000800 */
.L_x_91:
[----:B--2--5:R-:W-:Y:S01]  /*5780*/  FSETP.NEU.AND P0, PT, R49, RZ, PT ;  /* 0x000000ff3100720b */ /* 0x024fe20003f0d000 */
[----:B------:R-:W-:Y:S01]  /*5790*/  USHF.R.S32.HI UR4, URZ, 0x1f, UR44 ;  /* 0x0000001fff047899 */ /* 0x000fe2000801142c */
[----:B------:R-:W-:Y:S01]  /*57a0*/  SEL R3, RZ, 0xffffffff, P3 ;  /* 0xffffffffff037807 */ /* 0x000fe20001800000 */
[----:B------:R-:W-:Y:S01]  /*57b0*/  IMAD.U32 R0, RZ, RZ, UR38 ;  /* 0x00000026ff007e24 */ /* 0x000fe2000f8e00ff */
[----:B------:R-:W-:Y:S01]  /*57c0*/  @!P4 LOP3.LUT P3, RZ, R94, 0xff, RZ, 0xc0, !PT ;  /* 0x000000ff5effc812 */ /* 0x000fe2000786c0ff */
[----:B------:R-:W1:Y:S01]  /*57d0*/  LDCU UR5, c[0x0][0x8c8] ;  /* 0x00011900ff0577ac */ /* 0x000e620008000800 */
[----:B------:R-:W-:Y:S02]  /*57e0*/  @!P4 SEL R2, RZ, 0xffffffff, P0 ;  /* 0xffffffffff02c807 */ /* 0x000fe40000000000 */
[----:B------:R-:W-:Y:S01]  /*57f0*/  IADD3 R6, P5, PT, R107, UR38, RZ ;  /* 0x000000266b067c10 */ /* 0x000fe2000ffbe0ff */
[----:B------:R-:W-:Y:S01]  /*5800*/  UISETP.NE.U32.AND UP0, UPT, UR42, URZ, UPT ;  /* 0x000000ff2a00728c */ /* 0x000fe2000bf05070 */
[----:B------:R-:W-:Y:S02]  /*5810*/  @P2 SEL R2, R3, R2, !P3 ;  /* 0x0000000203022207 */ /* 0x000fe40005800000 */
[----:B------:R-:W-:Y:S01]  /*5820*/  LEA.HI.X.SX32 R7, R0, RZ, 0x1, P5 ;  /* 0x000000ff00077211 */ /* 0x000fe200028f0eff */
[----:B------:R-:W-:Y:S01]  /*5830*/  IMAD R0, R40, UR4, RZ ;  /* 0x0000000428007c24 */ /* 0x000fe2000f8e02ff */
[----:B------:R-:W-:Y:S01]  /*5840*/  @!P4 LOP3.LUT R2, R2, 0x1, RZ, 0xc0, !PT ;  /* 0x000000010202c812 */ /* 0x000fe200078ec0ff */
[----:B------:R-:W-:Y:S01]  /*5850*/  UISETP.NE.AND.EX UP0, UPT, UR43, URZ, UPT, UP0 ;  /* 0x000000ff2b00728c */ /* 0x000fe2000bf05300 */
[----:B------:R-:W-:Y:S01]  /*5860*/  LOP3.LUT R104, R104, 0x1, RZ, 0x3c, !PT ;  /* 0x0000000168687812 */ /* 0x000fe200078e3cff */
[----:B------:R-:W-:Y:S01]  /*5870*/  IMAD R0, R41, UR44, R0 ;  /* 0x0000002c29007c24 */ /* 0x000fe2000f8e0200 */
[----:B------:R-:W-:Y:S01]  /*5880*/  ISETP.NE.U32.OR P6, PT, R2, 0x1, P4 ;  /* 0x000000010200780c */ /* 0x000fe200027c5470 */
[----:B------:R-:W-:Y:S03]  /*5890*/  IMAD.WIDE.U32 R6, R40, UR44, R6 ;  /* 0x0000002c28067c25 */ /* 0x000fe6000f8e0006 */
[----:B------:R-:W-:Y:S01]  /*58a0*/  P2R R113, PR, RZ, 0x40 ;  /* 0x00000040ff717803 */ /* 0x000fe20000000000 */
[----:B------:R-:W-:Y:S01]  /*58b0*/  IMAD.IADD R0, R7, 0x1, R0 ;  /* 0x0000000107007824 */ /* 0x000fe200078e0200 */
[C---:B------:R-:W-:Y:S01]  /*58c0*/  LEA R4, P2, R6.reuse, UR42, 0x1 ;  /* 0x0000002a06047c11 */ /* 0x040fe2000f8408ff */
[----:B-1----:R-:W-:Y:S03]  /*58d0*/  IMAD.U32 R2, RZ, RZ, UR5 ;  /* 0x00000005ff027e24 */ /* 0x002fe6000f8e00ff */
[----:B------:R-:W-:Y:S03]  /*58e0*/  LEA.HI.X R5, R6, UR43, R0, 0x1, P2 ;  /* 0x0000002b06057c11 */ /* 0x000fe600090f0c00 */
[----:B------:R-:W-:Y:S01]  /*58f0*/  @P6 SHF.L.U32 R0, R104, 0x1f, RZ ;  /* 0x0000001f68006819 */ /* 0x000fe200000006ff */
[----:B------:R-:W-:Y:S06]  /*5900*/  BRA.U !UP0, `(.L_x_92) ;  /* 0x0000000108187547 */ /* 0x000fec000b800000 */
[----:B------:R-:W-:Y:S01]  /*5910*/  ISETP.LE.AND P2, PT, R96, UR37, PT ;  /* 0x0000002560007c0c */ /* 0x000fe2000bf43270 */
[----:B------:R-:W-:Y:S05]  /*5920*/  VIADD R2, R107, UR38 ;  /* 0x000000266b027c36 */ /* 0x000fea0008000000 */
[----:B------:R-:W-:Y:S02]  /*5930*/  ISETP.GE.OR P2, PT, R2, UR49, P2 ;  /* 0x0000003102007c0c */ /* 0x000fe40009746670 */
[----:B------:R-:W-:Y:S11]  /*5940*/  PRMT R2, RZ, 0x7610, R2 ;  /* 0x00007610ff027816 */ /* 0x000ff60000000002 */
[----:B------:R-:W2:Y:S02]  /*5950*/  @!P2 LDG.E.U16 R2, desc[UR46][R4.64] ;  /* 0x0000002e0402a981 */ /* 0x000ea4000c1e1500 */
[----:B--2---:R-:W-:Y:S07]  /*5960*/  HADD2.F32 R2, -RZ, R2.H0_H0 ;  /* 0x20000002ff027230 */ /* 0x004fee0000004100 */
.L_x_92:
[----:B------:R1:W2:Y:S01]  /*5970*/  @P6 SYNCS.PHASECHK.TRANS64.TRYWAIT P3, [UR48+0x60], R0 ;  /* 0x00006000ff0065a7 */ /* 0x0002a20008061130 */
[----:B------:R-:W-:Y:S01]  /*5980*/  LEA R60, R80, UR48, 0x3 ;  /* 0x00000030503c7c11 */ /* 0x000fe2000f8e18ff */
[----:B------:R-:W-:Y:S01]  /*5990*/  BSSY B1, `(.L_x_93) ;  /* 0x000002d000017945 */ /* 0x000fe20003800000 */
[----:B------:R-:W-:Y:S01]  /*59a0*/  LOP3.LUT P4, R114, R94, 0xff, RZ, 0xc0, !PT ;  /* 0x000000ff5e727812 */ /* 0x000fe2000788c0ff */
[----:B------:R-:W-:Y:S01]  /*59b0*/  IMAD.MOV.U32 R62, RZ, RZ, 0x1 ;  /* 0x00000001ff3e7424 */ /* 0x000fe200078e00ff */
[----:B------:R-:W-:Y:S01]  /*59c0*/  SEL R4, RZ, 0xffffffff, P0 ;  /* 0xffffffffff047807 */ /* 0x000fe20000000000 */
[----:B------:R-:W-:Y:S01]  /*59d0*/  IMAD R51, R80, 0x80, R81 ;  /* 0x0000008050337824 */ /* 0x000fe200078e0251 */
[----:B------:R-:W-:Y:S01]  /*59e0*/  CS2R R78, SRZ ;  /* 0x00000000004e7805 */ /* 0x000fe2000001ff00 */
[----:B------:R-:W-:Y:S01]  /*59f0*/  IMAD R115, R109, -0x10, R106 ;  /* 0xfffffff06d737824 */ /* 0x000fe200078e026a */
[----:B------:R-:W-:Y:S01]  /*5a00*/  @P1 SEL R4, R3, R4, !P4 ;  /* 0x0000000403041207 */ /* 0x000fe20006000000 */
[----:B------:R-:W-:Y:S01]  /*5a10*/  IMAD.MOV.U32 R61, RZ, RZ, RZ ;  /* 0x000000ffff3d7224 */ /* 0x000fe200078e00ff */
[----:B------:R-:W-:Y:S02]  /*5a20*/  CS2R R76, SRZ ;  /* 0x00000000004c7805 */ /* 0x000fe4000001ff00 */
[----:B------:R-:W-:Y:S02]  /*5a30*/  CS2R R74, SRZ ;  /* 0x00000000004a7805 */ /* 0x000fe4000001ff00 */
[----:B------:R-:W-:Y:S02]  /*5a40*/  LOP3.LUT R4, R4, 0x1, RZ, 0xc0, !PT ;  /* 0x0000000104047812 */ /* 0x000fe400078ec0ff */
[----:B------:R-:W-:Y:S02]  /*5a50*/  CS2R R72, SRZ ;  /* 0x0000000000487805 */ /* 0x000fe4000001ff00 */
[----:B------:R-:W-:Y:S02]  /*5a60*/  CS2R R66, SRZ ;  /* 0x0000000000427805 */ /* 0x000fe4000001ff00 */
[----:B------:R-:W-:Y:S02]  /*5a70*/  CS2R R64, SRZ ;  /* 0x0000000000407805 */ /* 0x000fe4000001ff00 */
[----:B------:R-:W-:Y:S02]  /*5a80*/  ISETP.NE.U32.AND P0, PT, R4, 0x1, PT ;  /* 0x000000010400780c */ /* 0x000fe40003f05070 */
[----:B------:R-:W-:Y:S02]  /*5a90*/  CS2R R58, SRZ ;  /* 0x00000000003a7805 */ /* 0x000fe4000001ff00 */
[----:B------:R-:W-:Y:S02]  /*5aa0*/  CS2R R56, SRZ ;  /* 0x0000000000387805 */ /* 0x000fe4000001ff00 */
[----:B------:R-:W-:Y:S02]  /*5ab0*/  P2R R63, PR, RZ, 0x1 ;  /* 0x00000001ff3f7803 */ /* 0x000fe40000000000 */
[----:B-1----:R-:W-:Y:S04]  /*5ac0*/  SHF.L.U32 R0, R103, 0x1f, RZ ;  /* 0x0000001f67007819 */ /* 0x002fe800000006ff */
[----:B------:R1:W4:Y:S01]  /*5ad0*/  SYNCS.PHASECHK.TRANS64.TRYWAIT P2, [R60+URZ+0xd0], R0 ;  /* 0x0000d0003c0075a7 */ /* 0x00032200080411ff */
[----:B--2---:R-:W-:Y:S01]  /*5ae0*/  @P6 SEL R62, RZ, 0x1, !P3 ;  /* 0x00000001ff3e6807 */ /* 0x004fe20005800000 */
[----:B-1----:R-:W-:Y:S06]  /*5af0*/  @!P6 BRA `(.L_x_94) ;  /* 0x000000000058e947 */ /* 0x002fec0003800000 */
[----:B------:R-:W-:Y:S01]  /*5b00*/  IMAD.MOV.U32 R79, RZ, RZ, RZ ;  /* 0x000000ffff4f7224 */ /* 0x000fe200078e00ff */
[----:B------:R-:W-:Y:S01]  /*5b10*/  ISETP.NE.AND P0, PT, R62, RZ, PT ;  /* 0x000000ff3e00720c */ /* 0x000fe20003f05270 */
[----:B------:R-:W-:Y:S01]  /*5b20*/  BSSY B0, `(.L_x_95) ;  /* 0x000000c000007945 */ /* 0x000fe20003800000 */
[----:B------:R-:W-:Y:S02]  /*5b30*/  CS2R R58, SRZ ;  /* 0x00000000003a7805 */ /* 0x000fe4000001ff00 */
[----:B------:R-:W-:Y:S02]  /*5b40*/  CS2R R56, SRZ ;  /* 0x0000000000387805 */ /* 0x000fe4000001ff00 */
[----:B------:R-:W-:Y:S02]  /*5b50*/  CS2R R66, SRZ ;  /* 0x0000000000427805 */ /* 0x000fe4000001ff00 */
[----:B------:R-:W-:Y:S02]  /*5b60*/  CS2R R64, SRZ ;  /* 0x0000000000407805 */ /* 0x000fe4000001ff00 */
[----:B------:R-:W-:Y:S02]  /*5b70*/  CS2R R74, SRZ ;  /* 0x00000000004a7805 */ /* 0x000fe4000001ff00 */
[----:B------:R-:W-:Y:S02]  /*5b80*/  CS2R R72, SRZ ;  /* 0x0000000000487805 */ /* 0x000fe4000001ff00 */
[----:B------:R-:W-:Y:S01]  /*5b90*/  CS2R R76, SRZ ;  /* 0x00000000004c7805 */ /* 0x000fe2000001ff00 */
[----:B------:R-:W-:Y:S06]  /*5ba0*/  @P0 BRA `(.L_x_96) ;  /* 0x00000000000c0947 */ /* 0x000fec0003800000 */
[----:B------:R-:W-:Y:S04]  /*5bb0*/  SHF.L.U32 R4, R104, 0x1f, RZ ;  /* 0x0000001f68047819 */ /* 0x000fe800000006ff */
[----:B------:R-:W1:Y:S02]  /*5bc0*/  SYNCS.PHASECHK.TRANS64.TRYWAIT P0, [UR48+0x60], R4 ;  /* 0x00006004ff0075a7 */ /* 0x000e640008001130 */
[----:B-1----:R-:W-:Y:S05]  /*5bd0*/  @!P0 BRA `(.L_x_97) ;  /* 0x0000003c009c8947 */ /* 0x002fea0003800000 */
.L_x_96:
[----:B------:R-:W-:Y:S05]  /*5be0*/  BSYNC B0 ;  /* 0x0000000000007941 */ /* 0x000fea0003800000 */
.L_x_95:
[----:B------:R-:W-:Y:S01]  /*5bf0*/  ISETP.NE.AND P0, PT, R63, RZ, PT ;  /* 0x000000ff3f00720c */ /* 0x000fe20003f05270 */
[----:B------:R-:W-:Y:S11]  /*5c00*/  HFMA2 R61, -RZ, RZ, 0, 5.9604644775390625e-08 ;  /* 0x00000001ff3d7431 */ /* 0x000ff600000001ff */
[----:B------:R-:W-:Y:S01]  /*5c10*/  @!UPT UIADD3 URZ, UPT, UPT, URZ, URZ, URZ ;  /* 0x000000fffffff290 */ /* 0x000fe2000fffe0ff */
[----:B------:R2:W1:Y:S04]  /*5c20*/  @P0 LDS.128 R56, [R108] ;  /* 0x000000006c380984 */ /* 0x0004680000000c00 */
[----:B------:R2:W1:Y:S04]  /*5c30*/  @P0 LDS.128 R64, [R106+0x10] ;  /* 0x000010006a400984 */ /* 0x0004680000000c00 */
[----:B------:R2:W1:Y:S04]  /*5c40*/  @P0 LDS.128 R72, [R105+0x20] ;  /* 0x0000200069480984 */ /* 0x0004680000000c00 */
[----:B------:R2:W1:Y:S02]  /*5c50*/  @P0 LDS.128 R76, [R115+0x30] ;  /* 0x00003000734c0984 */ /* 0x0004640000000c00 */
.L_x_94:
[----:B------:R-:W-:Y:S05]  /*5c60*/  BSYNC B1 ;  /* 0x0000000000017941 */ /* 0x000fea0003800000 */
.L_x_93:
[----:B-1----:R-:W-:Y:S04]  /*5c70*/  SHF.R.U32.HI R3, RZ, 0x15, R51 ;  /* 0x00000015ff037819 */ /* 0x002fe80000011633 */
[----:B------:R-:W-:Y:S01]  /*5c80*/  LOP3.LUT P0, RZ, R3, 0x3, R99, 0x48, !PT ;  /* 0x0000000303ff7812 */ /* 0x000fe20007804863 */
[----:B------:R-:W-:Y:S01]  /*5c90*/  @!UPT UIADD3 URZ, UPT, UPT, URZ, URZ, URZ ;  /* 0x000000fffffff290 */ /* 0x000fe2000fffe0ff */
[----:B----4-:R-:W-:Y:S11]  /*5ca0*/  @P2 BRA `(.L_x_98) ;  /* 0x0000000000082947 */ /* 0x010ff60003800000 */
[----:B------:R-:W1:Y:S02]  /*5cb0*/  SYNCS.PHASECHK.TRANS64.TRYWAIT P1, [R60+URZ+0xd0], R0 ;  /* 0x0000d0003c0075a7 */ /* 0x000e6400080211ff */
[----:B-1----:R-:W-:Y:S05]  /*5cc0*/  @!P1 BRA `(.L_x_99) ;  /* 0x0000003c00789947 */ /* 0x002fea0003800000 */
.L_x_98:
[----:B------:R-:W-:Y:S05]  /*5cd0*/  @!P0 BRA `(.L_x_100) ;  /* 0x0000000000408947 */ /* 0x000fea0003800000 */
[----:B------:R-:W4:Y:S01]  /*5ce0*/  LDCU.64 UR8, c[0x4][0x70] ;  /* 0x01000e00ff0877ac */ /* 0x000f220008000a00 */
[----:B------:R-:W-:Y:S01]  /*5cf0*/  MOV R15, 0x0 ;  /* 0x00000000000f7802 */ /* 0x000fe20000000f00 */
[----:B------:R-:W-:Y:S02]  /*5d00*/  HFMA2 R12, -RZ, RZ, 0, 5.9604644775390625e-08 ;  /* 0x00000001ff0c7431 */ /* 0x000fe400000001ff */
[----:B------:R-:W-:Y:S02]  /*5d10*/  IMAD.MOV.U32 R8, RZ, RZ, 0x192 ;  /* 0x00000192ff087424 */ /* 0x000fe400078e00ff */
[----:B------:R-:W-:Y:S01]  /*5d20*/  IMAD.MOV.U32 R13, RZ, RZ, RZ ;  /* 0x000000ffff0d7224 */ /* 0x000fe200078e00ff */
[----:B------:R-:W5:Y:S01]  /*5d30*/  LDCU.64 UR6, c[0x4][0x78] ;  /* 0x01000f00ff0677ac */ /* 0x000f620008000a00 */
[----:B------:R-:W1:Y:S01]  /*5d40*/  LDC.64 R14, c[0x4][R15] ;  /* 0x010000000f0e7b82 */ /* 0x000e620000000a00 */
[----:B------:R-:W2:Y:S01]  /*5d50*/  LDCU.64 UR4, c[0x4][0x10] ;  /* 0x01000200ff0477ac */ /* 0x000ea20008000a00 */
[----:B----4-:R-:W-:Y:S01]  /*5d60*/  MOV R5, UR9 ;  /* 0x0000000900057c02 */ /* 0x010fe20008000f00 */
[----:B------:R-:W-:Y:S01]  /*5d70*/  IMAD.U32 R4, RZ, RZ, UR8 ;  /* 0x00000008ff047e24 */ /* 0x000fe2000f8e00ff */
[----:B-----5:R-:W-:Y:S01]  /*5d80*/  MOV R7, UR7 ;  /* 0x0000000700077c02 */ /* 0x020fe20008000f00 */
[----:B------:R-:W-:Y:S01]  /*5d90*/  IMAD.U32 R6, RZ, RZ, UR6 ;  /* 0x00000006ff067e24 */ /* 0x000fe2000f8e00ff */
[----:B--2---:R-:W-:Y:S01]  /*5da0*/  MOV R11, UR5 ;  /* 0x00000005000b7c02 */ /* 0x004fe20008000f00 */
[----:B------:R-:W-:Y:S02]  /*5db0*/  IMAD.U32 R10, RZ, RZ, UR4 ;  /* 0x00000004ff0a7e24 */ /* 0x000fe4000f8e00ff */
[----:B------:R-:W-:Y:S07]  /*5dc0*/  LEPC R20, `(.L_x_100) ;  /* 0x000000001014794e */ /* 0x000fee0000000000 */
[----:B-1-3--:R-:W-:Y:S05]  /*5dd0*/  CALL.ABS.NOINC R14 ;  /* 0x000000000e007343 */ /* 0x00afea0003c00000 */
.L_x_100:
[----:B------:R-:W-:Y:S05]  /*5de0*/  WARPSYNC.ALL ;  /* 0x0000000000007948 */ /* 0x000fea0003800000 */
[----:B------:R-:W-:Y:S01]  /*5df0*/  R2UR UR4, R51 ;  /* 0x00000000330472ca */ /* 0x000fe200000e0000 */
[--C-:B------:R-:W-:Y:S01]  /*5e00*/  HADD2.F32 R48, -RZ, R56.reuse.H0_H0 ;  /* 0x20000038ff307230 */ /* 0x100fe20000004100 */
[----:B------:R-:W-:Y:S01]  /*5e10*/  ISETP.NE.AND P0, PT, R110, RZ, PT ;  /* 0x000000ff6e00720c */ /* 0x000fe20003f05270 */
[----:B------:R-:W-:Y:S01]  /*5e20*/  HADD2.F32 R50, -RZ, R56.H1_H1 ;  /* 0x30000038ff327230 */ /* 0x000fe20000004100 */
[----:B------:R-:W-:Y:S09]  /*5e30*/  BSSY.RECONVERGENT B0, `(.L_x_101) ;  /* 0x0000086000007945 */ /* 0x000ff20003800200 */
[----:B------:R-:W1:Y:S02]  /*5e40*/  LDTM.x32 R4, tmem[UR4] ;  /* 0x00000004000479ee */ /* 0x000e6400082c0000 */
[C-C-:B-1-3--:R-:W-:Y:S01]  /*5e50*/  FFMA R0, R47.reuse, R4, R2.reuse ;  /* 0x000000042f007223 */ /* 0x14afe20000000002 */
[C-C-:B------:R-:W-:Y:S01]  /*5e60*/  FFMA R3, R47.reuse, R5, R2.reuse ;  /* 0x000000052f037223 */ /* 0x140fe20000000002 */
        /* <DEDUP_REMOVED lines=27> */
[--C-:B------:R-:W-:Y:S02]  /*6020*/  HADD2.F32 R32, -RZ, R57.reuse.H0_H0 ;  /* 0x20000039ff207230 */ /* 0x100fe40000004100 */
[C-C-:B------:R-:W-:Y:S01]  /*6030*/  FFMA R29, R47.reuse, R33, R2.reuse ;  /* 0x000000212f1d7223 */ /* 0x140fe20000000002 */
[----:B------:R-:W-:Y:S02]  /*6040*/  HADD2.F32 R33, -RZ, R57.H1_H1 ;  /* 0x30000039ff217230 */ /* 0x000fe40000004100 */
[C-C-:B------:R-:W-:Y:S01]  /*6050*/  FFMA R34, R47.reuse, R34, R2.reuse ;  /* 0x000000222f227223 */ /* 0x140fe20000000002 */
[----:B------:R-:W-:Y:S01]  /*6060*/  FFMA R35, R47, R35, R2 ;  /* 0x000000232f237223 */ /* 0x000fe20000000002 */
[C---:B------:R-:W-:Y:S01]  /*6070*/  FFMA R0, R49.reuse, R48, R0 ;  /* 0x0000003031007223 */ /* 0x040fe20000000000 */
[--C-:B------:R-:W-:Y:S02]  /*6080*/  HADD2.F32 R48, -RZ, R58.reuse.H0_H0 ;  /* 0x2000003aff307230 */ /* 0x100fe40000004100 */
[C---:B------:R-:W-:Y:S01]  /*6090*/  FFMA R3, R49.reuse, R50, R3 ;  /* 0x0000003231037223 */ /* 0x040fe20000000003 */
[C---:B------:R-:W-:Y:S01]  /*60a0*/  FFMA R6, R49.reuse, R32, R6 ;  /* 0x0000002031067223 */ /* 0x040fe20000000006 */
[----:B------:R-:W-:Y:S02]  /*60b0*/  HADD2.F32 R32, -RZ, R58.H1_H1 ;  /* 0x3000003aff207230 */ /* 0x000fe40000004100 */
[C---:B------:R-:W-:Y:S01]  /*60c0*/  FFMA R7, R49.reuse, R33, R7 ;  /* 0x0000002131077223 */ /* 0x040fe20000000007 */
[----:B------:R-:W-:Y:S01]  /*60d0*/  FFMA R4, R49, R48, R4 ;  /* 0x0000003031047223 */ /* 0x000fe20000000004 */
[----:B------:R-:W-:Y:S01]  /*60e0*/  F2FP.F16.F32.PACK_AB R52, R3, R0 ;  /* 0x000000000334723e */ /* 0x000fe200000000ff */
[--C-:B------:R-:W-:Y:S02]  /*60f0*/  HADD2.F32 R0, -RZ, R59.reuse.H0_H0 ;  /* 0x2000003bff007230 */ /* 0x100fe40000004100 */
[----:B------:R-:W-:Y:S01]  /*6100*/  FFMA R5, R49, R32, R5 ;  /* 0x0000002031057223 */ /* 0x000fe20000000005 */
[----:B------:R-:W-:Y:S01]  /*6110*/  HADD2.F32 R3, -RZ, R59.H1_H1 ;  /* 0x3000003bff037230 */ /* 0x000fe20000004100 */
[----:B------:R-:W-:Y:S01]  /*6120*/  F2FP.F16.F32.PACK_AB R53, R7, R6 ;  /* 0x000000060735723e */ /* 0x000fe200000000ff */
[----:B------:R-:W-:Y:S02]  /*6130*/  HADD2.F32 R6, -RZ, R79.H1_H1 ;  /* 0x3000004fff067230 */ /* 0x000fe40000004100 */
[C---:B------:R-:W-:Y:S01]  /*6140*/  FFMA R10, R49.reuse, R0, R10 ;  /* 0x00000000310a7223 */ /* 0x040fe2000000000a */
[--C-:B------:R-:W-:Y:S02]  /*6150*/  HADD2.F32 R0, -RZ, R64.reuse.H0_H0 ;  /* 0x20000040ff007230 */ /* 0x100fe40000004100 */
[----:B------:R-:W-:Y:S01]  /*6160*/  FFMA R11, R49, R3, R11 ;  /* 0x00000003310b7223 */ /* 0x000fe2000000000b */
[----:B------:R-:W-:Y:S01]  /*6170*/  F2FP.F16.F32.PACK_AB R54, R5, R4 ;  /* 0x000000040536723e */ /* 0x000fe200000000ff */
[----:B------:R-:W-:Y:S02]  /*6180*/  HADD2.F32 R3, -RZ, R64.H1_H1 ;  /* 0x30000040ff037230 */ /* 0x000fe40000004100 */
[----:B------:R-:W-:Y:S01]  /*6190*/  FFMA R8, R49, R0, R8 ;  /* 0x0000000031087223 */ /* 0x000fe20000000008 */
[--C-:B------:R-:W-:Y:S01]  /*61a0*/  HADD2.F32 R4, -RZ, R65.reuse.H0_H0 ;  /* 0x20000041ff047230 */ /* 0x100fe20000004100 */
[----:B------:R-:W-:Y:S01]  /*61b0*/  F2FP.F16.F32.PACK_AB R55, R11, R10 ;  /* 0x0000000a0b37723e */ /* 0x000fe200000000ff */
[----:B------:R-:W-:Y:S02]  /*61c0*/  HADD2.F32 R0, -RZ, R65.H1_H1 ;  /* 0x30000041ff007230 */ /* 0x000fe40000004100 */
[C---:B------:R-:W-:Y:S01]  /*61d0*/  FFMA R9, R49.reuse, R3, R9 ;  /* 0x0000000331097223 */ /* 0x040fe20000000009 */
[--C-:B------:R-:W-:Y:S02]  /*61e0*/  HADD2.F32 R3, -RZ, R66.reuse.H0_H0 ;  /* 0x20000042ff037230 */ /* 0x100fe40000004100 */
[C---:B------:R-:W-:Y:S01]  /*61f0*/  FFMA R14, R49.reuse, R4, R14 ;  /* 0x00000004310e7223 */ /* 0x040fe2000000000e */
[----:B------:R1:W-:Y:S01]  /*6200*/  STS.128 [R108], R52 ;  /* 0x000000346c007388 */ /* 0x0003e20000000c00 */
[C---:B------:R-:W-:Y:S01]  /*6210*/  FFMA R15, R49.reuse, R0, R15 ;  /* 0x00000000310f7223 */ /* 0x040fe2000000000f */
[----:B------:R-:W-:Y:S02]  /*6220*/  HADD2.F32 R0, -RZ, R66.H1_H1 ;  /* 0x30000042ff007230 */ /* 0x000fe40000004100 */
[----:B------:R-:W-:Y:S01]  /*6230*/  FFMA R12, R49, R3, R12 ;  /* 0x00000003310c7223 */ /* 0x000fe2000000000c */
[--C-:B------:R-:W-:Y:S01]  /*6240*/  HADD2.F32 R4, -RZ, R67.reuse.H0_H0 ;  /* 0x20000043ff047230 */ /* 0x100fe20000004100 */
[----:B------:R-:W-:Y:S01]  /*6250*/  F2FP.F16.F32.PACK_AB R8, R9, R8 ;  /* 0x000000080908723e */ /* 0x000fe200000000ff */
[--C-:B------:R-:W-:Y:S02]  /*6260*/  HADD2.F32 R3, -RZ, R72.reuse.H0_H0 ;  /* 0x20000048ff037230 */ /* 0x100fe40000004100 */
[C---:B------:R-:W-:Y:S01]  /*6270*/  FFMA R13, R49.reuse, R0, R13 ;  /* 0x00000000310d7223 */ /* 0x040fe2000000000d */
[----:B------:R-:W-:Y:S02]  /*6280*/  HADD2.F32 R0, -RZ, R67.H1_H1 ;  /* 0x30000043ff007230 */ /* 0x000fe40000004100 */
[----:B------:R-:W-:Y:S01]  /*6290*/  FFMA R18, R49, R4, R18 ;  /* 0x0000000431127223 */ /* 0x000fe20000000012 */
[----:B------:R-:W-:Y:S01]  /*62a0*/  HADD2.F32 R4, -RZ, R72.H1_H1 ;  /* 0x30000048ff047230 */ /* 0x000fe20000004100 */
[----:B------:R-:W-:Y:S01]  /*62b0*/  F2FP.F16.F32.PACK_AB R9, R15, R14 ;  /* 0x0000000e0f09723e */ /* 0x000fe200000000ff */
[----:B------:R-:W-:Y:S02]  /*62c0*/  HADD2.F32 R5, -RZ, R79.H0_H0 ;  /* 0x2000004fff057230 */ /* 0x000fe40000004100 */
[C---:B------:R-:W-:Y:S01]  /*62d0*/  FFMA R19, R49.reuse, R0, R19 ;  /* 0x0000000031137223 */ /* 0x040fe20000000013 */
[--C-:B------:R-:W-:Y:S02]  /*62e0*/  HADD2.F32 R0, -RZ, R73.reuse.H0_H0 ;  /* 0x20000049ff007230 */ /* 0x100fe40000004100 */
[C---:B------:R-:W-:Y:S01]  /*62f0*/  FFMA R16, R49.reuse, R3, R16 ;  /* 0x0000000331107223 */ /* 0x040fe20000000010 */
[----:B------:R-:W-:Y:S01]  /*6300*/  FFMA R17, R49, R4, R17 ;  /* 0x0000000431117223 */ /* 0x000fe20000000011 */
[----:B------:R-:W-:Y:S01]  /*6310*/  HADD2.F32 R3, -RZ, R73.H1_H1 ;  /* 0x30000049ff037230 */ /* 0x000fe20000004100 */
[----:B------:R-:W-:Y:S01]  /*6320*/  F2FP.F16.F32.PACK_AB R10, R13, R12 ;  /* 0x0000000c0d0a723e */ /* 0x000fe200000000ff */
[----:B------:R-:W-:Y:S01]  /*6330*/  FFMA R22, R49, R0, R22 ;  /* 0x0000000031167223 */ /* 0x000fe20000000016 */
[--C-:B------:R-:W-:Y:S01]  /*6340*/  HADD2.F32 R0, -RZ, R74.reuse.H0_H0 ;  /* 0x2000004aff007230 */ /* 0x100fe20000004100 */
[----:B------:R-:W-:Y:S01]  /*6350*/  F2FP.F16.F32.PACK_AB R11, R19, R18 ;  /* 0x00000012130b723e */ /* 0x000fe200000000ff */
[----:B------:R-:W-:Y:S01]  /*6360*/  FFMA R23, R49, R3, R23 ;  /* 0x0000000331177223 */ /* 0x000fe20000000017 */
[----:B------:R-:W-:Y:S01]  /*6370*/  HADD2.F32 R3, -RZ, R74.H1_H1 ;  /* 0x3000004aff037230 */ /* 0x000fe20000004100 */
[----:B------:R-:W-:Y:S01]  /*6380*/  F2FP.F16.F32.PACK_AB R16, R17, R16 ;  /* 0x000000101110723e */ /* 0x000fe200000000ff */
[C---:B------:R-:W-:Y:S01]  /*6390*/  FFMA R20, R49.reuse, R0, R20 ;  /* 0x0000000031147223 */ /* 0x040fe20000000014 */
[----:B------:R1:W-:Y:S01]  /*63a0*/  STS.128 [R106+0x10], R8 ;  /* 0x000010086a007388 */ /* 0x0003e20000000c00 */
[--C-:B------:R-:W-:Y:S02]  /*63b0*/  HADD2.F32 R4, -RZ, R75.reuse.H0_H0 ;  /* 0x2000004bff047230 */ /* 0x100fe40000004100 */
[----:B------:R-:W-:Y:S01]  /*63c0*/  FFMA R21, R49, R3, R21 ;  /* 0x0000000331157223 */ /* 0x000fe20000000015 */
[----:B------:R-:W-:Y:S01]  /*63d0*/  HADD2.F32 R0, -RZ, R75.H1_H1 ;  /* 0x3000004bff007230 */ /* 0x000fe20000004100 */
[----:B------:R-:W-:Y:S01]  /*63e0*/  F2FP.F16.F32.PACK_AB R17, R23, R22 ;  /* 0x000000161711723e */ /* 0x000fe200000000ff */
[--C-:B------:R-:W-:Y:S02]  /*63f0*/  HADD2.F32 R3, -RZ, R76.reuse.H0_H0 ;  /* 0x2000004cff037230 */ /* 0x100fe40000004100 */
[C---:B------:R-:W-:Y:S01]  /*6400*/  FFMA R26, R49.reuse, R4, R26 ;  /* 0x00000004311a7223 */ /* 0x040fe2000000001a */
[--C-:B------:R-:W-:Y:S02]  /*6410*/  HADD2.F32 R4, -RZ, R77.reuse.H0_H0 ;  /* 0x2000004dff047230 */ /* 0x100fe40000004100 */
[C---:B------:R-:W-:Y:S01]  /*6420*/  FFMA R27, R49.reuse, R0, R27 ;  /* 0x00000000311b7223 */ /* 0x040fe2000000001b */
[----:B------:R-:W-:Y:S02]  /*6430*/  HADD2.F32 R0, -RZ, R76.H1_H1 ;  /* 0x3000004cff007230 */ /* 0x000fe40000004100 */
[----:B------:R-:W-:Y:S01]  /*6440*/  FFMA R24, R49, R3, R24 ;  /* 0x0000000331187223 */ /* 0x000fe20000000018 */
[--C-:B------:R-:W-:Y:S01]  /*6450*/  HADD2.F32 R3, -RZ, R78.reuse.H0_H0 ;  /* 0x2000004eff037230 */ /* 0x100fe20000004100 */
[----:B------:R-:W-:Y:S01]  /*6460*/  F2FP.F16.F32.PACK_AB R18, R21, R20 ;  /* 0x000000141512723e */ /* 0x000fe200000000ff */
[C---:B------:R-:W-:Y:S01]  /*6470*/  FFMA R25, R49.reuse, R0, R25 ;  /* 0x0000000031197223 */ /* 0x040fe20000000019 */
[----:B------:R-:W-:Y:S02]  /*6480*/  HADD2.F32 R0, -RZ, R77.H1_H1 ;  /* 0x3000004dff007230 */ /* 0x000fe40000004100 */
[----:B------:R-:W-:Y:S01]  /*6490*/  FFMA R30, R49, R4, R30 ;  /* 0x00000004311e7223 */ /* 0x000fe2000000001e */
[----:B------:R-:W-:Y:S01]  /*64a0*/  HADD2.F32 R4, -RZ, R78.H1_H1 ;  /* 0x3000004eff047230 */ /* 0x000fe20000004100 */
[----:B------:R-:W-:Y:S01]  /*64b0*/  F2FP.F16.F32.PACK_AB R19, R27, R26 ;  /* 0x0000001a1b13723e */ /* 0x000fe200000000ff */
[C---:B------:R-:W-:Y:S01]  /*64c0*/  FFMA R31, R49.reuse, R0, R31 ;  /* 0x00000000311f7223 */ /* 0x040fe2000000001f */
[C---:B------:R-:W-:Y:S02]  /*64d0*/  FFMA R28, R49.reuse, R3, R28 ;  /* 0x00000003311c7223 */ /* 0x040fe4000000001c */
[C---:B------:R-:W-:Y:S01]  /*64e0*/  FFMA R29, R49.reuse, R4, R29 ;  /* 0x00000004311d7223 */ /* 0x040fe2000000001d */
[----:B------:R1:W-:Y:S01]  /*64f0*/  STS.128 [R105+0x20], R16 ;  /* 0x0000201069007388 */ /* 0x0003e20000000c00 */
[C---:B------:R-:W-:Y:S01]  /*6500*/  FFMA R34, R49.reuse, R5, R34 ;  /* 0x0000000531227223 */ /* 0x040fe20000000022 */
[----:B------:R-:W-:Y:S01]  /*6510*/  FFMA R35, R49, R6, R35 ;  /* 0x0000000631237223 */ /* 0x000fe20000000023 */
[----:B------:R-:W-:Y:S02]  /*6520*/  F2FP.F16.F32.PACK_AB R24, R25, R24 ;  /* 0x000000181918723e */ /* 0x000fe400000000ff */
[----:B------:R-:W-:Y:S02]  /*6530*/  F2FP.F16.F32.PACK_AB R25, R31, R30 ;  /* 0x0000001e1f19723e */ /* 0x000fe400000000ff */
[----:B------:R-:W-:Y:S02]  /*6540*/  F2FP.F16.F32.PACK_AB R26, R29, R28 ;  /* 0x0000001c1d1a723e */ /* 0x000fe400000000ff */
[----:B------:R-:W-:Y:S05]  /*6550*/  F2FP.F16.F32.PACK_AB R27, R35, R34 ;  /* 0x00000022231b723e */ /* 0x000fea00000000ff */
[----:B------:R1:W-:Y:S01]  /*6560*/  STS.128 [R115+0x30], R24 ;  /* 0x0000301873007388 */ /* 0x0003e20000000c00 */
[----:B------:R-:W-:Y:S01]  /*6570*/  @!PT LDS RZ, [RZ] ;  /* 0x00000000fffff984 */ /* 0x000fe20000000800 */
[----:B------:R-:W-:Y:S01]  /*6580*/  @!PT LDS RZ, [RZ] ;  /* 0x00000000fffff984 */ /* 0x000fe20000000800 */
[----:B------:R-:W-:Y:S01]  /*6590*/  @!PT LDS RZ, [RZ] ;  /* 0x00000000fffff984 */ /* 0x000fe20000000800 */
[----:B------:R-:W-:Y:S01]  /*65a0*/  @!PT LDS RZ, [RZ] ;  /* 0x00000000fffff984 */ /* 0x000fe20000000800 */
[----:B------:R3:W-:Y:S07]  /*65b0*/  MEMBAR.ALL.CTA ;  /* 0x0000000000007992 */ /* 0x0007ee0000008000 */
[----:B---3--:R-:W3:Y:S02]  /*65c0*/  FENCE.VIEW.ASYNC.S ;  /* 0x00000000000073c6 */ /* 0x008ee40000000000 */
[----:B---3--:R-:W-:Y:S06]  /*65d0*/  BAR.SYNC.DEFER_BLOCKING 0x1, 0x80 ;  /* 0x0042000000007b1d */ /* 0x008fec0000010000 */
[----:B------:R-:W-:Y:S05]  /*65e0*/  @P0 BRA `(.L_x_102) ;  /* 0x0000000000280947 */ /* 0x000fea0003800000 */
[----:B------:R-:W-:Y:S02]  /*65f0*/  UIADD3 UR4, UPT, UPT, UR48, 0x200, URZ ;  /* 0x0000020030047890 */ /* 0x000fe4000fffe0ff */
[----:B------:R-:W-:Y:S01]  /*6600*/  UIADD3 UR6, UP0, UPT, UR52, 0x680, URZ ;  /* 0x0000068034067890 */ /* 0x000fe2000ff1e0ff */
[----:B------:R-:W-:Y:S03]  /*6610*/  UMOV UR39, UR44 ;  /* 0x0000002c00277c82 */ /* 0x000fe60008000000 */
[----:B------:R-:W-:Y:S01]  /*6620*/  MOV R100, UR4 ;  /* 0x0000000400647c02 */ /* 0x000fe20008000f00 */
[----:B------:R-:W-:Y:S03]  /*6630*/  UIADD3.X UR7, UPT, UPT, URZ, UR53, URZ, UP0, !UPT ;  /* 0x00000035ff077290 */ /* 0x000fe600087fe4ff */
[----:B------:R-:W-:Y:S11]  /*6640*/  R2UR UR36, R100 ;  /* 0x00000000642472ca */ /* 0x000ff600000e0000 */
[----:B------:R-:W-:Y:S02]  /*6650*/  @!UPT UIADD3 URZ, UPT, UPT, URZ, URZ, URZ ;  /* 0x000000fffffff290 */ /* 0x000fe4000fffe0ff */
[----:B------:R3:W-:Y:S01]  /*6660*/  UTMASTG.3D [UR36], [UR6] ;  /* 0x00000024060073b5 */ /* 0x0007e20008010000 */
[----:B------:R0:W-:Y:S01]  /*6670*/  UTMACMDFLUSH ;  /* 0x00000000000079b7 */ /* 0x0001e20000000000 */
[----:B---3--:R-:W-:Y:S04]  /*6680*/  DEPBAR.LE SB0, 0x1 ;  /* 0x000080400000791a */ /* 0x008fe80000000000 */
.L_x_102:
[----:B------:R-:W-:Y:S05]  /*6690*/  BSYNC.RECONVERGENT B0 ;  /* 0x0000000000007941 */ /* 0x000fea0003800200 */
.L_x_101:
[----:B------:R-:W-:Y:S01]  /*66a0*/  BAR.SYNC.DEFER_BLOCKING 0x1, 0x80 ;  /* 0x0042000000007b1d */ /* 0x000fe20000010000 */
[----:B------:R-:W-:Y:S01]  /*66b0*/  ISETP.NE.AND P1, PT, R113, RZ, PT ;  /* 0x000000ff7100720c */ /* 0x000fe20003f25270 */
[----:B------:R-:W-:Y:S01]  /*66c0*/  UISETP.NE.AND UP0, UPT, UR50, URZ, UPT ;  /* 0x000000ff3200728c */ /* 0x000fe2000bf05270 */
[----:B------:R-:W-:Y:S11]  /*66d0*/  LEA R3, R61, UR48, 0x3 ;  /* 0x000000303d037c11 */ /* 0x000ff6000f8e18ff */
[----:B------:R-:W-:Y:S01]  /*66e0*/  @P1 SHF.L.U32 R4, R104, 0x1f, RZ ;  /* 0x0000001f68041819 */ /* 0x000fe200000006ff */
[----:B------:R-:W-:Y:S06]  /*66f0*/  BRA.U !UP0, `(.L_x_103) ;  /* 0x0000000108247547 */ /* 0x000fec000b800000 */
[----:B------:R-:W-:Y:S01]  /*6700*/  IMAD.U32 R5, RZ, RZ, UR51 ;  /* 0x00000033ff057e24 */ /* 0x000fe2000f8e00ff */
[----:B------:R-:W-:Y:S01]  /*6710*/  MOV R0, UR45 ;  /* 0x0000002d00007c02 */ /* 0x000fe20008000f00 */
[----:B------:R-:W-:Y:S03]  /*6720*/  UIADD3 UR51, UPT, UPT, UR51, 0x1, URZ ;  /* 0x0000000133337890 */ /* 0x000fe6000fffe0ff */
[----:B------:R-:W-:Y:S01]  /*6730*/  @P1 LEA R5, R5, UR48, 0x3 ;  /* 0x0000003005051c11 */ /* 0x000fe2000f8e18ff */
[----:B------:R-:W-:Y:S04]  /*6740*/  UISETP.NE.AND UP0, UPT, UR51, 0x4, UPT ;  /* 0x000000043300788c */ /* 0x000fe8000bf05270 */
[----:B------:R-:W-:Y:S01]  /*6750*/  @P1 VIADD R5, R5, 0x80 ;  /* 0x0000008005051836 */ /* 0x000fe20000000000 */
[----:B------:R-:W-:Y:S04]  /*6760*/  USEL UR51, UR51, URZ, UP0 ;  /* 0x000000ff33337287 */ /* 0x000fe80008000000 */
[----:B------:R-:W-:Y:S04]  /*6770*/  @P1 PRMT R0, R0, 0x654, R5 ;  /* 0x0000065400001816 */ /* 0x000fe80000000005 */
[----:B------:R3:W-:Y:S04]  /*6780*/  @P1 SYNCS.ARRIVE.TRANS64.RED.A1T0 RZ, [R0+URZ], RZ ;  /* 0x000000ff00ff19a7 */ /* 0x0007e800081004ff */
.L_x_103:
[----:B------:R-:W4:Y:S01]  /*6790*/  @P1 SYNCS.PHASECHK.TRANS64.TRYWAIT P0, [R3+URZ+0x60], R4 ;  /* 0x00006004030015a7 */ /* 0x000f2200080011ff */
[----:B------:R-:W-:Y:S01]  /*67a0*/  BSSY B1, `(.L_x_104) ;  /* 0x0000016000017945 */ /* 0x000fe20003800000 */
[----:B----4-:R-:W-:Y:S03]  /*67b0*/  @P1 SEL R62, RZ, 0x1, !P0 ;  /* 0x00000001ff3e1807 */ /* 0x010fe60004000000 */
[----:B------:R-:W-:Y:S05]  /*67c0*/  @!P1 BRA `(.L_x_105) ;  /* 0x00000000004c9947 */ /* 0x000fea0003800000 */
[----:B------:R-:W-:Y:S01]  /*67d0*/  ISETP.NE.AND P0, PT, R62, RZ, PT ;  /* 0x000000ff3e00720c */ /* 0x000fe20003f05270 */
[----:B------:R-:W-:Y:S01]  /*67e0*/  BSSY B0, `(.L_x_106) ;  /* 0x000000b000007945 */ /* 0x000fe20003800000 */
[----:B------:R-:W-:Y:S11]  /*67f0*/  ISETP.NE.AND P1, PT, R63, RZ, PT ;  /* 0x000000ff3f00720c */ /* 0x000ff60003f25270 */
[----:B------:R-:W-:Y:S02]  /*6800*/  @!UPT UIADD3 URZ, UPT, UPT, URZ, URZ, URZ ;  /* 0x000000fffffff290 */ /* 0x000fe4000fffe0ff */
[C---:B------:R-:W-:Y:S01]  /*6810*/  @P1 IMAD R7, R61.reuse, 0x2000, R108 ;  /* 0x000020003d071824 */ /* 0x040fe200078e026c */
[C---:B------:R-:W-:Y:S01]  /*6820*/  @P1 LEA R5, R61.reuse, R105, 0xd ;  /* 0x000000693d051211 */ /* 0x040fe200078e68ff */
[C---:B------:R-:W-:Y:S02]  /*6830*/  @P1 IMAD R6, R61.reuse, 0x2000, R106 ;  /* 0x000020003d061824 */ /* 0x040fe400078e026a */
[----:B------:R-:W-:Y:S01]  /*6840*/  @P1 IMAD R4, R61, 0x2000, R115 ;  /* 0x000020003d041824 */ /* 0x000fe200078e0273 */
[----:B------:R-:W-:Y:S06]  /*6850*/  @P0 BRA `(.L_x_107) ;  /* 0x00000000000c0947 */ /* 0x000fec0003800000 */
[----:B---3--:R-:W-:Y:S04]  /*6860*/  SHF.L.U32 R0, R104, 0x1f, RZ ;  /* 0x0000001f68007819 */ /* 0x008fe800000006ff */
[----:B------:R-:W3:Y:S02]  /*6870*/  SYNCS.PHASECHK.TRANS64.TRYWAIT P0, [R3+URZ+0x60], R0 ;  /* 0x00006000030075a7 */ /* 0x000ee400080011ff */
[----:B---3--:R-:W-:Y:S05]  /*6880*/  @!P0 BRA `(.L_x_108) ;  /* 0x00000030009c8947 */ /* 0x008fea0003800000 */
.L_x_107:
[----:B------:R-:W-:Y:S05]  /*6890*/  BSYNC B0 ;  /* 0x0000000000007941 */ /* 0x000fea0003800000 */
.L_x_106:
[----:B------:R-:W-:Y:S02]  /*68a0*/  ISETP.NE.AND P0, PT, R63, RZ, PT ;  /* 0x000000ff3f00720c */ /* 0x000fe40003f05270 */
[----:B------:R-:W-:Y:S11]  /*68b0*/  IADD3 R61, PT, PT, R61, 0x1, RZ ;  /* 0x000000013d3d7810 */ /* 0x000ff60007ffe0ff */
[----:B------:R4:W1:Y:S04]  /*68c0*/  @P0 LDS.128 R56, [R7] ;  /* 0x0000000007380984 */ /* 0x0008680000000c00 */
[----:B------:R4:W1:Y:S04]  /*68d0*/  @P0 LDS.128 R64, [R6+0x10] ;  /* 0x0000100006400984 */ /* 0x0008680000000c00 */
[----:B------:R4:W1:Y:S04]  /*68e0*/  @P0 LDS.128 R72, [R5+0x20] ;  /* 0x0000200005480984 */ /* 0x0008680000000c00 */
[----:B------:R4:W1:Y:S02]  /*68f0*/  @P0 LDS.128 R76, [R4+0x30] ;  /* 0x00003000044c0984 */ /* 0x0008640000000c00 */
.L_x_105:
[----:B------:R-:W-:Y:S05]  /*6900*/  BSYNC B1 ;  /* 0x0000000000017941 */ /* 0x000fea0003800000 */
.L_x_104:
[----:B---3--:R-:W-:Y:S05]  /*6910*/  VIADD R0, R51, 0x20 ;  /* 0x0000002033007836 */ /* 0x008fea0000000000 */
[----:B------:R-:W-:Y:S04]  /*6920*/  SHF.R.U32.HI R0, RZ, 0x15, R0 ;  /* 0x00000015ff007819 */ /* 0x000fe80000011600 */
[----:B------:R-:W-:Y:S11]  /*6930*/  LOP3.LUT P0, RZ, R0, 0x3, R99, 0x48, !PT ;  /* 0x0000000300ff7812 */ /* 0x000ff60007804863 */
[----:B------:R-:W-:Y:S02]  /*6940*/  @!UPT UIADD3 URZ, UPT, UPT, URZ, URZ, URZ ;  /* 0x000000fffffff290 */ /* 0x000fe4000fffe0ff */
[----:B------:R-:W-:Y:S05]  /*6950*/  @!P0 BRA `(.L_x_109) ;  /* 0x0000000000408947 */ /* 0x000fea0003800000 */
[----:B------:R-:W4:Y:S01]  /*6960*/  LDCU.64 UR8, c[0x4][0x70] ;  /* 0x01000e00ff0877ac */ /* 0x000f220008000a00 */
[----:B------:R-:W-:Y:S01]  /*6970*/  MOV R15, 0x0 ;  /* 0x00000000000f7802 */ /* 0x000fe20000000f00 */
[----:B------:R-:W-:Y:S02]  /*6980*/  HFMA2 R12, -RZ, RZ, 0, 5.9604644775390625e-08 ;  /* 0x00000001ff0c7431 */ /* 0x000fe400000001ff */
[----:B-1----:R-:W-:Y:S02]  /*6990*/  IMAD.MOV.U32 R8, RZ, RZ, 0x192 ;  /* 0x00000192ff087424 */ /* 0x002fe400078e00ff */
[----:B------:R-:W-:Y:S01]  /*69a0*/  IMAD.MOV.U32 R13, RZ, RZ, RZ ;  /* 0x000000ffff0d7224 */ /* 0x000fe200078e00ff */
[----:B------:R-:W1:Y:S01]  /*69b0*/  LDCU.64 UR6, c[0x4][0x78] ;  /* 0x01000f00ff0677ac */ /* 0x000e620008000a00 */
[----:B------:R-:W3:Y:S01]  /*69c0*/  LDC.64 R14, c[0x4][R15] ;  /* 0x010000000f0e7b82 */ /* 0x000ee20000000a00 */
[----:B------:R-:W5:Y:S01]  /*69d0*/  LDCU.64 UR4, c[0x4][0x10] ;  /* 0x01000200ff0477ac */ /* 0x000f620008000a00 */
[----:B----4-:R-:W-:Y:S01]  /*69e0*/  MOV R5, UR9 ;  /* 0x0000000900057c02 */ /* 0x010fe20008000f00 */
[----:B------:R-:W-:Y:S01]  /*69f0*/  IMAD.U32 R4, RZ, RZ, UR8 ;  /* 0x00000008ff047e24 */ /* 0x000fe2000f8e00ff */
[----:B-1----:R-:W-:Y:S01]  /*6a00*/  MOV R7, UR7 ;  /* 0x0000000700077c02 */ /* 0x002fe20008000f00 */
[----:B------:R-:W-:Y:S01]  /*6a10*/  IMAD.U32 R6, RZ, RZ, UR6 ;  /* 0x00000006ff067e24 */ /* 0x000fe2000f8e00ff */
[----:B-----5:R-:W-:Y:S01]  /*6a20*/  MOV R11, UR5 ;  /* 0x00000005000b7c02 */ /* 0x020fe20008000f00 */
[----:B------:R-:W-:Y:S02]  /*6a30*/  IMAD.U32 R10, RZ, RZ, UR4 ;  /* 0x00000004ff0a7e24 */ /* 0x000fe4000f8e00ff */
[----:B------:R-:W-:Y:S07]  /*6a40*/  LEPC R20, `(.L_x_109) ;  /* 0x000000001014794e */ /* 0x000fee0000000000 */
[----:B--23--:R-:W-:Y:S05]  /*6a50*/  CALL.ABS.NOINC R14 ;  /* 0x000000000e007343 */ /* 0x00cfea0003c00000 */
.L_x_109:
[----:B------:R-:W-:Y:S05]  /*6a60*/  WARPSYNC.ALL ;  /* 0x0000000000007948 */ /* 0x000fea0003800000 */
[----:B------:R-:W-:Y:S01]  /*6a70*/  R2UR UR4, R51 ;  /* 0x00000000330472ca */ /* 0x000fe200000e0000 */
[--C-:B-1----:R-:W-:Y:S01]  /*6a80*/  HADD2.F32 R48, -RZ, R56.reuse.H0_H0 ;  /* 0x20000038ff307230 */ /* 0x102fe20000004100 */
[----:B------:R-:W-:Y:S01]  /*6a90*/  ISETP.NE.AND P6, PT, R113, RZ, PT ;  /* 0x000000ff7100720c */ /* 0x000fe20003fc5270 */
[----:B------:R-:W-:Y:S01]  /*6aa0*/  BSSY.RECONVERGENT B0, `(.L_x_110) ;  /* 0x000008e000007945 */ /* 0x000fe20003800200 */
[----:B------:R-:W-:Y:S02]  /*6ab0*/  MOV R50, UR51 ;  /* 0x0000003300327c02 */ /* 0x000fe40008000f00 */
[----:B------:R-:W-:Y:S02]  /*6ac0*/  MOV R52, UR45 ;  /* 0x0000002d00347c02 */ /* 0x000fe40008000f00 */
[----:B------:R-:W-:Y:S05]  /*6ad0*/  ISETP.NE.AND P0, PT, R110, RZ, PT ;  /* 0x000000ff6e00720c */ /* 0x000fea0003f05270 */
[----:B----4-:R-:W1:Y:S02]  /*6ae0*/  LDTM.x32 R4, tmem[UR4+0x20] ;  /* 0x00002004000479ee */ /* 0x010e6400082c0000 */
[----:B------:R-:W-:Y:S04]  /*6af0*/  @P6 LEA R50, R50, UR48, 0x3 ;  /* 0x0000003032326c11 */ /* 0x000fe8000f8e18ff */
[----:B------:R-:W-:Y:S01]  /*6b00*/  @P6 IADD3 R50, PT, PT, R50, 0x80, RZ ;  /* 0x0000008032326810 */ /* 0x000fe20007ffe0ff */
[C-C-:B-1----:R-:W-:Y:S01]  /*6b10*/  FFMA R0, R47.reuse, R4, R2.reuse ;  /* 0x000000042f007223 */ /* 0x142fe20000000002 */
        /* <DEDUP_REMOVED lines=28> */
[----:B------:R-:W-:Y:S02]  /*6ce0*/  HADD2.F32 R32, -RZ, R56.H1_H1 ;  /* 0x30000038ff207230 */ /* 0x000fe40000004100 */
[C-C-:B------:R-:W-:Y:S01]  /*6cf0*/  FFMA R29, R47.reuse, R33, R2.reuse ;  /* 0x000000212f1d7223 */ /* 0x140fe20000000002 */
[--C-:B------:R-:W-:Y:S02]  /*6d00*/  HADD2.F32 R33, -RZ, R57.reuse.H0_H0 ;  /* 0x20000039ff217230 */ /* 0x100fe40000004100 */
[C-C-:B------:R-:W-:Y:S01]  /*6d10*/  FFMA R34, R47.reuse, R34, R2.reuse ;  /* 0x000000222f227223 */ /* 0x140fe20000000002 */
[----:B------:R-:W-:Y:S01]  /*6d20*/  FFMA R35, R47, R35, R2 ;  /* 0x000000232f237223 */ /* 0x000fe20000000002 */
[C---:B------:R-:W-:Y:S01]  /*6d30*/  FFMA R0, R49.reuse, R48, R0 ;  /* 0x0000003031007223 */ /* 0x040fe20000000000 */
[C---:B------:R-:W-:Y:S01]  /*6d40*/  FFMA R3, R49.reuse, R32, R3 ;  /* 0x0000002031037223 */ /* 0x040fe20000000003 */
[----:B------:R-:W-:Y:S01]  /*6d50*/  HADD2.F32 R32, -RZ, R57.H1_H1 ;  /* 0x30000039ff207230 */ /* 0x000fe20000004100 */
[----:B------:R-:W-:Y:S01]  /*6d60*/  @P6 PRMT R48, R52, 0x654, R50 ;  /* 0x0000065434306816 */ /* 0x000fe20000000032 */
[----:B------:R-:W-:Y:S01]  /*6d70*/  FFMA R6, R49, R33, R6 ;  /* 0x0000002131067223 */ /* 0x000fe20000000006 */
[--C-:B------:R-:W-:Y:S01]  /*6d80*/  HADD2.F32 R33, -RZ, R58.reuse.H0_H0 ;  /* 0x2000003aff217230 */ /* 0x100fe20000004100 */
[----:B------:R-:W-:Y:S01]  /*6d90*/  F2FP.F16.F32.PACK_AB R52, R3, R0 ;  /* 0x000000000334723e */ /* 0x000fe200000000ff */
[----:B------:R-:W-:Y:S02]  /*6da0*/  HADD2.F32 R0, -RZ, R58.H1_H1 ;  /* 0x3000003aff007230 */ /* 0x000fe40000004100 */
[C---:B------:R-:W-:Y:S01]  /*6db0*/  FFMA R7, R49.reuse, R32, R7 ;  /* 0x0000002031077223 */ /* 0x040fe20000000007 */
[--C-:B------:R-:W-:Y:S02]  /*6dc0*/  HADD2.F32 R3, -RZ, R59.reuse.H0_H0 ;  /* 0x2000003bff037230 */ /* 0x100fe40000004100 */
[C---:B------:R-:W-:Y:S01]  /*6dd0*/  FFMA R4, R49.reuse, R33, R4 ;  /* 0x0000002131047223 */ /* 0x040fe20000000004 */
[----:B------:R-:W-:Y:S02]  /*6de0*/  HADD2.F32 R32, -RZ, R59.H1_H1 ;  /* 0x3000003bff207230 */ /* 0x000fe40000004100 */
[C---:B------:R-:W-:Y:S01]  /*6df0*/  FFMA R5, R49.reuse, R0, R5 ;  /* 0x0000000031057223 */ /* 0x040fe20000000005 */
[--C-:B------:R-:W-:Y:S02]  /*6e00*/  HADD2.F32 R0, -RZ, R64.reuse.H0_H0 ;  /* 0x20000040ff007230 */ /* 0x100fe40000004100 */
[C---:B------:R-:W-:Y:S01]  /*6e10*/  FFMA R10, R49.reuse, R3, R10 ;  /* 0x00000003310a7223 */ /* 0x040fe2000000000a */
[----:B------:R-:W-:Y:S02]  /*6e20*/  HADD2.F32 R3, -RZ, R64.H1_H1 ;  /* 0x30000040ff037230 */ /* 0x000fe40000004100 */
[----:B------:R-:W-:Y:S01]  /*6e30*/  FFMA R11, R49, R32, R11 ;  /* 0x00000020310b7223 */ /* 0x000fe2000000000b */
[----:B------:R-:W-:Y:S01]  /*6e40*/  F2FP.F16.F32.PACK_AB R54, R5, R4 ;  /* 0x000000040536723e */ /* 0x000fe200000000ff */
[C---:B------:R-:W-:Y:S01]  /*6e50*/  FFMA R8, R49.reuse, R0, R8 ;  /* 0x0000000031087223 */ /* 0x040fe20000000008 */
[--C-:B------:R-:W-:Y:S02]  /*6e60*/  HADD2.F32 R4, -RZ, R65.reuse.H0_H0 ;  /* 0x20000041ff047230 */ /* 0x100fe40000004100 */
[----:B------:R-:W-:Y:S01]  /*6e70*/  FFMA R9, R49, R3, R9 ;  /* 0x0000000331097223 */ /* 0x000fe20000000009 */
[----:B------:R-:W-:Y:S01]  /*6e80*/  HADD2.F32 R0, -RZ, R65.H1_H1 ;  /* 0x30000041ff007230 */ /* 0x000fe20000004100 */
[----:B------:R-:W-:Y:S01]  /*6e90*/  F2FP.F16.F32.PACK_AB R53, R7, R6 ;  /* 0x000000060735723e */ /* 0x000fe200000000ff */
[--C-:B------:R-:W-:Y:S02]  /*6ea0*/  HADD2.F32 R3, -RZ, R66.reuse.H0_H0 ;  /* 0x20000042ff037230 */ /* 0x100fe40000004100 */
[C---:B------:R-:W-:Y:S01]  /*6eb0*/  FFMA R14, R49.reuse, R4, R14 ;  /* 0x00000004310e7223 */ /* 0x040fe2000000000e */
[----:B------:R-:W-:Y:S02]  /*6ec0*/  HADD2.F32 R4, -RZ, R66.H1_H1 ;  /* 0x30000042ff047230 */ /* 0x000fe40000004100 */
[C---:B------:R-:W-:Y:S01]  /*6ed0*/  FFMA R15, R49.reuse, R0, R15 ;  /* 0x00000000310f7223 */ /* 0x040fe2000000000f */
[--C-:B------:R-:W-:Y:S02]  /*6ee0*/  HADD2.F32 R0, -RZ, R67.reuse.H0_H0 ;  /* 0x20000043ff007230 */ /* 0x100fe40000004100 */
[C---:B------:R-:W-:Y:S01]  /*6ef0*/  FFMA R12, R49.reuse, R3, R12 ;  /* 0x00000003310c7223 */ /* 0x040fe2000000000c */
[----:B------:R-:W-:Y:S02]  /*6f00*/  HADD2.F32 R3, -RZ, R67.H1_H1 ;  /* 0x30000043ff037230 */ /* 0x000fe40000004100 */
[C---:B------:R-:W-:Y:S01]  /*6f10*/  FFMA R13, R49.reuse, R4, R13 ;  /* 0x00000004310d7223 */ /* 0x040fe2000000000d */
[----:B------:R-:W-:Y:S02]  /*6f20*/  HADD2.F32 R4, -RZ, R73.H0_H0 ;  /* 0x20000049ff047230 */ /* 0x000fe40000004100 */
[C---:B------:R-:W-:Y:S01]  /*6f30*/  FFMA R18, R49.reuse, R0, R18 ;  /* 0x0000000031127223 */ /* 0x040fe20000000012 */
[--C-:B------:R-:W-:Y:S02]  /*6f40*/  HADD2.F32 R0, -RZ, R72.reuse.H0_H0 ;  /* 0x20000048ff007230 */ /* 0x100fe40000004100 */
[----:B------:R-:W-:Y:S01]  /*6f50*/  FFMA R19, R49, R3, R19 ;  /* 0x0000000331137223 */ /* 0x000fe20000000013 */
[----:B------:R-:W-:Y:S01]  /*6f60*/  HADD2.F32 R3, -RZ, R72.H1_H1 ;  /* 0x30000048ff037230 */ /* 0x000fe20000004100 */
[----:B------:R-:W-:Y:S01]  /*6f70*/  F2FP.F16.F32.PACK_AB R55, R11, R10 ;  /* 0x0000000a0b37723e */ /* 0x000fe200000000ff */
[----:B------:R-:W-:Y:S02]  /*6f80*/  HADD2.F32 R5, -RZ, R77.H0_H0 ;  /* 0x2000004dff057230 */ /* 0x000fe40000004100 */
[C---:B------:R-:W-:Y:S01]  /*6f90*/  FFMA R16, R49.reuse, R0, R16 ;  /* 0x0000000031107223 */ /* 0x040fe20000000010 */
[----:B------:R-:W-:Y:S02]  /*6fa0*/  HADD2.F32 R0, -RZ, R73.H1_H1 ;  /* 0x30000049ff007230 */ /* 0x000fe40000004100 */
[C---:B------:R-:W-:Y:S01]  /*6fb0*/  FFMA R17, R49.reuse, R3, R17 ;  /* 0x0000000331117223 */ /* 0x040fe20000000011 */
[----:B------:R1:W-:Y:S01]  /*6fc0*/  STS.128 [R108+0x2000], R52 ;  /* 0x002000346c007388 */ /* 0x0003e20000000c00 */
[C---:B------:R-:W-:Y:S01]  /*6fd0*/  FFMA R22, R49.reuse, R4, R22 ;  /* 0x0000000431167223 */ /* 0x040fe20000000016 */
        /* <DEDUP_REMOVED lines=10> */
[----:B------:R-:W-:Y:S01]  /*7080*/  HADD2.F32 R4, -RZ, R76.H1_H1 ;  /* 0x3000004cff047230 */ /* 0x000fe20000004100 */
[----:B------:R-:W-:Y:S01]  /*7090*/  F2FP.F16.F32.PACK_AB R9, R15, R14 ;  /* 0x0000000e0f09723e */ /* 0x000fe200000000ff */
[----:B------:R-:W-:Y:S01]  /*70a0*/  HADD2.F32 R6, -RZ, R79.H1_H1 ;  /* 0x3000004fff067230 */ /* 0x000fe20000004100 */
[----:B------:R-:W-:Y:S01]  /*70b0*/  F2FP.F16.F32.PACK_AB R10, R13, R12 ;  /* 0x0000000c0d0a723e */ /* 0x000fe200000000ff */
[----:B------:R-:W-:Y:S01]  /*70c0*/  FFMA R27, R49, R0, R27 ;  /* 0x00000000311b7223 */ /* 0x000fe2000000001b */
[----:B------:R-:W-:Y:S01]  /*70d0*/  F2FP.F16.F32.PACK_AB R11, R19, R18 ;  /* 0x00000012130b723e */ /* 0x000fe200000000ff */
[C---:B------:R-:W-:Y:S01]  /*70e0*/  FFMA R24, R49.reuse, R3, R24 ;  /* 0x0000000331187223 */ /* 0x040fe20000000018 */
[----:B------:R-:W-:Y:S02]  /*70f0*/  HADD2.F32 R0, -RZ, R77.H1_H1 ;  /* 0x3000004dff007230 */ /* 0x000fe40000004100 */
[C---:B------:R-:W-:Y:S01]  /*7100*/  FFMA R25, R49.reuse, R4, R25 ;  /* 0x0000000431197223 */ /* 0x040fe20000000019 */
[--C-:B------:R-:W-:Y:S01]  /*7110*/  HADD2.F32 R3, -RZ, R78.reuse.H0_H0 ;  /* 0x2000004eff037230 */ /* 0x100fe20000004100 */
[----:B------:R1:W-:Y:S01]  /*7120*/  STS.128 [R106+0x2010], R8 ;  /* 0x002010086a007388 */ /* 0x0003e20000000c00 */
[----:B------:R-:W-:Y:S01]  /*7130*/  FFMA R30, R49, R5, R30 ;  /* 0x00000005311e7223 */ /* 0x000fe2000000001e */
[----:B------:R-:W-:Y:S01]  /*7140*/  HADD2.F32 R4, -RZ, R78.H1_H1 ;  /* 0x3000004eff047230 */ /* 0x000fe20000004100 */
[----:B------:R-:W-:Y:S01]  /*7150*/  F2FP.F16.F32.PACK_AB R16, R17, R16 ;  /* 0x000000101110723e */ /* 0x000fe200000000ff */
[----:B------:R-:W-:Y:S02]  /*7160*/  HADD2.F32 R5, -RZ, R79.H0_H0 ;  /* 0x2000004fff057230 */ /* 0x000fe40000004100 */
[----:B------:R-:W-:Y:S01]  /*7170*/  FFMA R31, R49, R0, R31 ;  /* 0x00000000311f7223 */ /* 0x000fe2000000001f */
[----:B------:R-:W-:Y:S01]  /*7180*/  F2FP.F16.F32.PACK_AB R17, R23, R22 ;  /* 0x000000161711723e */ /* 0x000fe200000000ff */
[----:B------:R-:W-:Y:S01]  /*7190*/  FFMA R28, R49, R3, R28 ;  /* 0x00000003311c7223 */ /* 0x000fe2000000001c */
[----:B------:R-:W-:Y:S01]  /*71a0*/  F2FP.F16.F32.PACK_AB R18, R21, R20 ;  /* 0x000000141512723e */ /* 0x000fe200000000ff */
[----:B------:R-:W-:Y:S01]  /*71b0*/  FFMA R29, R49, R4, R29 ;  /* 0x00000004311d7223 */ /* 0x000fe2000000001d */
[----:B------:R-:W-:Y:S01]  /*71c0*/  F2FP.F16.F32.PACK_AB R19, R27, R26 ;  /* 0x0000001a1b13723e */ /* 0x000fe200000000ff */
[C---:B------:R-:W-:Y:S01]  /*71d0*/  FFMA R34, R49.reuse, R5, R34 ;  /* 0x0000000531227223 */ /* 0x040fe20000000022 */
[----:B------:R-:W-:Y:S01]  /*71e0*/  FFMA R35, R49, R6, R35 ;  /* 0x0000000631237223 */ /* 0x000fe20000000023 */
[----:B------:R-:W-:Y:S02]  /*71f0*/  F2FP.F16.F32.PACK_AB R24, R25, R24 ;  /* 0x000000181918723e */ /* 0x000fe400000000ff */
[----:B------:R1:W-:Y:S01]  /*7200*/  STS.128 [R105+0x2020], R16 ;  /* 0x0020201069007388 */ /* 0x0003e20000000c00 */
[----:B------:R-:W-:Y:S02]  /*7210*/  F2FP.F16.F32.PACK_AB R25, R31, R30 ;  /* 0x0000001e1f19723e */ /* 0x000fe400000000ff */
[----:B------:R-:W-:Y:S02]  /*7220*/  F2FP.F16.F32.PACK_AB R26, R29, R28 ;  /* 0x0000001c1d1a723e */ /* 0x000fe400000000ff */
[----:B------:R-:W-:Y:S02]  /*7230*/  F2FP.F16.F32.PACK_AB R27, R35, R34 ;  /* 0x00000022231b723e */ /* 0x000fe400000000ff */
[----:B------:R-:W-:Y:S02]  /*7240*/  LEA R0, R61, UR48, 0x3 ;  /* 0x000000303d007c11 */ /* 0x000fe4000f8e18ff */
[----:B------:R-:W-:Y:S01]  /*7250*/  @P6 SHF.L.U32 R3, R104, 0x1f, RZ ;  /* 0x0000001f68036819 */ /* 0x000fe200000006ff */
        /* <DEDUP_REMOVED lines=9> */
[----:B------:R-:W-:Y:S02]  /*72f0*/  UIADD3 UR8, UP0, UPT, UR52, 0x680, URZ ;  /* 0x0000068034087890 */ /* 0x000fe4000ff1e0ff */
[----:B------:R-:W-:Y:S02]  /*7300*/  UIADD3 UR5, UPT, UPT, UR37, 0x20, URZ ;  /* 0x0000002025057890 */ /* 0x000fe4000fffe0ff */
[----:B------:R-:W-:Y:S02]  /*7310*/  UIADD3 UR4, UPT, UPT, UR48, 0x2200, URZ ;  /* 0x0000220030047890 */ /* 0x000fe4000fffe0ff */
[----:B------:R-:W-:Y:S01]  /*7320*/  UIADD3.X UR9, UPT, UPT, URZ, UR53, URZ, UP0, !UPT ;  /* 0x00000035ff097290 */ /* 0x000fe200087fe4ff */
[----:B------:R-:W-:Y:S01]  /*7330*/  UMOV UR6, UR38 ;  /* 0x0000002600067c82 */ /* 0x000fe20008000000 */
[----:B------:R-:W-:Y:S07]  /*7340*/  UMOV UR7, UR44 ;  /* 0x0000002c00077c82 */ /* 0x000fee0008000000 */
[----:B------:R3:W-:Y:S01]  /*7350*/  UTMASTG.3D [UR4], [UR8] ;  /* 0x00000004080073b5 */ /* 0x0007e20008010000 */
[----:B------:R0:W-:Y:S01]  /*7360*/  UTMACMDFLUSH ;  /* 0x00000000000079b7 */ /* 0x0001e20000000000 */
[----:B---3--:R-:W-:Y:S04]  /*7370*/  DEPBAR.LE SB0, 0x1 ;  /* 0x000080400000791a */ /* 0x008fe80000000000 */
.L_x_111:
[----:B------:R-:W-:Y:S05]  /*7380*/  BSYNC.RECONVERGENT B0 ;  /* 0x0000000000007941 */ /* 0x000fea0003800200 */
.L_x_110:
[----:B------:R-:W-:Y:S01]  /*7390*/  BAR.SYNC.DEFER_BLOCKING 0x1, 0x80 ;  /* 0x0042000000007b1d */ /* 0x000fe20000010000 */
[----:B------:R-:W-:Y:S04]  /*73a0*/  UIADD3 UR36, UPT, UPT, UR51, 0x1, URZ ;  /* 0x0000000133247890 */ /* 0x000fe8000fffe0ff */
[----:B------:R-:W-:Y:S04]  /*73b0*/  UISETP.NE.AND UP0, UPT, UR36, 0x4, UPT ;  /* 0x000000042400788c */ /* 0x000fe8000bf05270 */
[----:B------:R-:W-:Y:S01]  /*73c0*/  USEL UR36, UR36, URZ, UP0 ;  /* 0x000000ff24247287 */ /* 0x000fe20008000000 */
[----:B------:R3:W-:Y:S01]  /*73d0*/  @P6 SYNCS.ARRIVE.TRANS64.RED.A1T0 RZ, [R48+URZ], RZ ;  /* 0x000000ff30ff69a7 */ /* 0x0007e200081004ff */
[----:B------:R-:W-:Y:S01]  /*73e0*/  BSSY B1, `(.L_x_112) ;  /* 0x0000017000017945 */ /* 0x000fe20003800000 */
[----:B------:R-:W4:Y:S02]  /*73f0*/  @P6 SYNCS.PHASECHK.TRANS64.TRYWAIT P0, [R0+URZ+0x60], R3 ;  /* 0x00006003000065a7 */ /* 0x000f2400080011ff */
[----:B----4-:R-:W-:Y:S01]  /*7400*/  @P6 SEL R62, RZ, 0x1, !P0 ;  /* 0x00000001ff3e6807 */ /* 0x010fe20004000000 */
[----:B---3--:R-:W-:Y:S06]  /*7410*/  @!P6 BRA `(.L_x_113) ;  /* 0x00000000004ce947 */ /* 0x008fec0003800000 */
        /* <DEDUP_REMOVED lines=9> */
[----:B------:R-:W-:Y:S04]  /*74b0*/  SHF.L.U32 R7, R104, 0x1f, RZ ;  /* 0x0000001f68077819 */ /* 0x000fe800000006ff */
[----:B------:R-:W3:Y:S02]  /*74c0*/  SYNCS.PHASECHK.TRANS64.TRYWAIT P0, [R0+URZ+0x60], R7 ;  /* 0x00006007000075a7 */ /* 0x000ee400080011ff */
[----:B---3--:R-:W-:Y:S05]  /*74d0*/  @!P0 BRA `(.L_x_116) ;  /* 0x00000024009c8947 */ /* 0x008fea0003800000 */
.L_x_115:
[----:B------:R-:W-:Y:S05]  /*74e0*/  BSYNC B0 ;  /* 0x0000000000007941 */ /* 0x000fea0003800000 */
.L_x_114:
[----:B------:R-:W-:Y:S02]  /*74f0*/  ISETP.NE.AND P0, PT, R63, RZ, PT ;  /* 0x000000ff3f00720c */ /* 0x000fe40003f05270 */
[----:B------:R-:W-:Y:S11]  /*7500*/  IADD3 R61, PT, PT, R61, 0x1, RZ ;  /* 0x000000013d3d7810 */ /* 0x000ff60007ffe0ff */
[----:B------:R4:W1:Y:S04]  /*7510*/  @P0 LDS.128 R56, [R6] ;  /* 0x0000000006380984 */ /* 0x0008680000000c00 */
[----:B------:R4:W1:Y:S04]  /*7520*/  @P0 LDS.128 R64, [R5+0x10] ;  /* 0x0000100005400984 */ /* 0x0008680000000c00 */
[----:B------:R4:W1:Y:S04]  /*7530*/  @P0 LDS.128 R72, [R4+0x20] ;  /* 0x0000200004480984 */ /* 0x0008680000000c00 */
[----:B------:R4:W1:Y:S02]  /*7540*/  @P0 LDS.128 R76, [R3+0x30] ;  /* 0x00003000034c0984 */ /* 0x0008640000000c00 */
.L_x_113:
[----:B------:R-:W-:Y:S05]  /*7550*/  BSYNC B1 ;  /* 0x0000000000017941 */ /* 0x000fea0003800000 */
.L_x_112:
        /* <DEDUP_REMOVED lines=21> */
.L_x_117:
        /* <DEDUP_REMOVED lines=146> */
.L_x_119:
[----:B------:R-:W-:Y:S05]  /*7fd0*/  BSYNC.RECONVERGENT B0 ;  /* 0x0000000000007941 */ /* 0x000fea0003800200 */
.L_x_118:
        /* <DEDUP_REMOVED lines=21> */
.L_x_123:
[----:B------:R-:W-:Y:S05]  /*8130*/  BSYNC B0 ;  /* 0x0000000000007941 */ /* 0x000fea0003800000 */
.L_x_122:
[----:B------:R-:W-:Y:S11]  /*8140*/  ISETP.NE.AND P0, PT, R63, RZ, PT ;  /* 0x000000ff3f00720c */ /* 0x000ff60003f05270 */
[----:B------:R-:W-:Y:S02]  /*8150*/  @!UPT UIADD3 URZ, UPT, UPT, URZ, URZ, URZ ;  /* 0x000000fffffff290 */ /* 0x000fe4000fffe0ff */
[----:B------:R4:W1:Y:S04]  /*8160*/  @P0 LDS.128 R56, [R5] ;  /* 0x0000000005380984 */ /* 0x0008680000000c00 */
[----:B------:R4:W1:Y:S04]  /*8170*/  @P0 LDS.128 R64, [R4+0x10] ;  /* 0x0000100004400984 */ /* 0x0008680000000c00 */
[----:B------:R4:W1:Y:S04]  /*8180*/  @P0 LDS.128 R72, [R3+0x20] ;  /* 0x0000200003480984 */ /* 0x0008680000000c00 */
[----:B------:R4:W1:Y:S02]  /*8190*/  @P0 LDS.128 R76, [R61+0x30] ;  /* 0x000030003d4c0984 */ /* 0x0008640000000c00 */
.L_x_121:
[----:B------:R-:W-:Y:S05]  /*81a0*/  BSYNC B1 ;  /* 0x0000000000017941 */ /* 0x000fea0003800000 */
.L_x_120:
        /* <DEDUP_REMOVED lines=21> */
.L_x_125:
[----:B------:R-:W-:Y:S01]  /*8300*/  ISETP.NE.AND P0, PT, R110, RZ, PT ;  /* 0x000000ff6e00720c */ /* 0x000fe20003f05270 */
[----:B------:R-:W-:Y:S05]  /*8310*/  WARPSYNC.ALL ;  /* 0x0000000000007948 */ /* 0x000fea0003800000 */
[----:B------:R-:W-:Y:S01]  /*8320*/  R2UR UR4, R51 ;  /* 0x00000000330472ca */ /* 0x000fe200000e0000 */
[--C-:B-1----:R-:W-:Y:S01]  /*8330*/  HADD2.F32 R48, -RZ, R56.reuse.H0_H0 ;  /* 0x20000038ff307230 */ /* 0x102fe20000004100 */
[----:B------:R-:W-:Y:S01]  /*8340*/  R2UR UR5, R60 ;  /* 0x000000003c0572ca */ /* 0x000fe200000e0000 */
[----:B------:R-:W-:Y:S01]  /*8350*/  HADD2.F32 R50, -RZ, R56.H1_H1 ;  /* 0x30000038ff327230 */ /* 0x000fe20000004100 */
[----:B------:R-:W-:Y:S01]  /*8360*/  BSSY.RECONVERGENT B0, `(.L_x_126) ;  /* 0x0000089000007945 */ /* 0x000fe20003800200 */
[--C-:B------:R-:W-:Y:S02]  /*8370*/  HADD2.F32 R51, -RZ, R57.reuse.H0_H0 ;  /* 0x20000039ff337230 */ /* 0x100fe40000004100 */
[----:B------:R-:W-:Y:S02]  /*8380*/  HADD2.F32 R52, -RZ, R57.H1_H1 ;  /* 0x30000039ff347230 */ /* 0x000fe40000004100 */
[--C-:B------:R-:W-:Y:S02]  /*8390*/  HADD2.F32 R53, -RZ, R58.reuse.H0_H0 ;  /* 0x2000003aff357230 */ /* 0x100fe40000004100 */
[----:B------:R-:W-:Y:S02]  /*83a0*/  HADD2.F32 R54, -RZ, R58.H1_H1 ;  /* 0x3000003aff367230 */ /* 0x000fe40000004100 */
[----:B----4-:R-:W1:Y:S01]  /*83b0*/  LDTM.x32 R4, tmem[UR4+0x60] ;  /* 0x00006004000479ee */ /* 0x010e6200082c0000 */
[----:B------:R-:W-:Y:S01]  /*83c0*/  NOP ;  /* 0x0000000000007918 */ /* 0x000fe20000000000 */
[----:B------:R-:W-:Y:S01]  /*83d0*/  UIADD3 UR5, UPT, UPT, UR5, 0xf0, URZ ;  /* 0x000000f005057890 */ /* 0x000fe2000fffe0ff */
[--C-:B------:R-:W-:Y:S02]  /*83e0*/  HADD2.F32 R55, -RZ, R59.reuse.H0_H0 ;  /* 0x2000003bff377230 */ /* 0x100fe40000004100 */
[----:B------:R-:W-:Y:S01]  /*83f0*/  HADD2.F32 R56, -RZ, R59.H1_H1 ;  /* 0x3000003bff387230 */ /* 0x000fe20000004100 */
[----:B------:R-:W-:Y:S01]  /*8400*/  UPRMT UR5, UR45, 0x654, UR5 ;  /* 0x000006542d057896 */ /* 0x000fe20008000005 */
[--C-:B------:R-:W-:Y:S02]  /*8410*/  HADD2.F32 R57, -RZ, R64.reuse.H0_H0 ;  /* 0x20000040ff397230 */ /* 0x100fe40000004100 */
[----:B------:R-:W-:Y:S02]  /*8420*/  HADD2.F32 R58, -RZ, R64.H1_H1 ;  /* 0x30000040ff3a7230 */ /* 0x000fe40000004100 */
[--C-:B------:R-:W-:Y:S02]  /*8430*/  HADD2.F32 R59, -RZ, R65.reuse.H0_H0 ;  /* 0x20000041ff3b7230 */ /* 0x100fe40000004100 */
[----:B------:R-:W-:Y:S02]  /*8440*/  HADD2.F32 R60, -RZ, R65.H1_H1 ;  /* 0x30000041ff3c7230 */ /* 0x000fe40000004100 */
[----:B-1----:R-:W-:Y:S01]  /*8450*/  SYNCS.ARRIVE.TRANS64.RED.A1T0 RZ, [UR5], RZ ;  /* 0x000000ffffff79a7 */ /* 0x002fe20008100405 */
[--C-:B------:R-:W-:Y:S02]  /*8460*/  HADD2.F32 R61, -RZ, R66.reuse.H0_H0 ;  /* 0x20000042ff3d7230 */ /* 0x100fe40000004100 */
[----:B------:R-:W-:Y:S02]  /*8470*/  HADD2.F32 R62, -RZ, R66.H1_H1 ;  /* 0x30000042ff3e7230 */ /* 0x000fe40000004100 */
[--C-:B------:R-:W-:Y:S02]  /*8480*/  HADD2.F32 R63, -RZ, R67.reuse.H0_H0 ;  /* 0x20000043ff3f7230 */ /* 0x100fe40000004100 */
[----:B------:R-:W-:Y:S02]  /*8490*/  HADD2.F32 R64, -RZ, R67.H1_H1 ;  /* 0x30000043ff407230 */ /* 0x000fe40000004100 */
        /* <DEDUP_REMOVED lines=31> */
[----:B------:R-:W-:Y:S01]  /*8690*/  FFMA R2, R47, R35, R2 ;  /* 0x000000232f027223 */ /* 0x000fe20000000002 */
[C---:B------:R-:W-:Y:S01]  /*86a0*/  FFMA R0, R49.reuse, R48, R0 ;  /* 0x0000003031007223 */ /* 0x040fe20000000000 */
        /* <DEDUP_REMOVED lines=10> */
[--C-:B------:R-:W-:Y:S02]  /*8750*/  HADD2.F32 R32, -RZ, R76.reuse.H0_H0 ;  /* 0x2000004cff207230 */ /* 0x100fe40000004100 */
[----:B------:R-:W-:Y:S01]  /*8760*/  FFMA R15, R49, R60, R15 ;  /* 0x0000003c310f7223 */ /* 0x000fe2000000000f */
[----:B------:R-:W-:Y:S01]  /*8770*/  HADD2.F32 R33, -RZ, R76.H1_H1 ;  /* 0x3000004cff217230 */ /* 0x000fe20000004100 */
[----:B------:R-:W-:Y:S01]  /*8780*/  F2FP.F16.F32.PACK_AB R76, R3, R0 ;  /* 0x00000000034c723e */ /* 0x000fe200000000ff */
        /* <DEDUP_REMOVED lines=16> */
[----:B------:R1:W-:Y:S01]  /*8890*/  STS.128 [R108+0x6000], R76 ;  /* 0x0060004c6c007388 */ /* 0x0003e20000000c00 */
        /* <DEDUP_REMOVED lines=8> */
[--C-:B------:R-:W-:Y:S01]  /*8920*/  HADD2.F32 R71, -RZ, R75.reuse.H0_H0 ;  /* 0x2000004bff477230 */ /* 0x100fe20000004100 */
[----:B------:R-:W-:Y:S01]  /*8930*/  F2FP.F16.F32.PACK_AB R9, R15, R14 ;  /* 0x0000000e0f09723e */ /* 0x000fe200000000ff */
[----:B------:R-:W-:Y:S01]  /*8940*/  HADD2.F32 R72, -RZ, R75.H1_H1 ;  /* 0x3000004bff487230 */ /* 0x000fe20000004100 */
[----:B------:R-:W-:Y:S01]  /*8950*/  F2FP.F16.F32.PACK_AB R10, R13, R12 ;  /* 0x0000000c0d0a723e */ /* 0x000fe200000000ff */
[----:B------:R-:W-:Y:S01]  /*8960*/  FFMA R20, R49, R69, R20 ;  /* 0x0000004531147223 */ /* 0x000fe20000000014 */
[----:B------:R-:W-:Y:S01]  /*8970*/  F2FP.F16.F32.PACK_AB R11, R19, R18 ;  /* 0x00000012130b723e */ /* 0x000fe200000000ff */
[C---:B------:R-:W-:Y:S01]  /*8980*/  FFMA R21, R49.reuse, R70, R21 ;  /* 0x0000004631157223 */ /* 0x040fe20000000015 */
[C---:B------:R-:W-:Y:S01]  /*8990*/  FFMA R26, R49.reuse, R71, R26 ;  /* 0x00000047311a7223 */ /* 0x040fe2000000001a */
[C---:B------:R-:W-:Y:S01]  /*89a0*/  FFMA R27, R49.reuse, R72, R27 ;  /* 0x00000048311b7223 */ /* 0x040fe2000000001b */
[C---:B------:R-:W-:Y:S01]  /*89b0*/  FFMA R24, R49.reuse, R32, R24 ;  /* 0x0000002031187223 */ /* 0x040fe20000000018 */
[----:B------:R1:W-:Y:S01]  /*89c0*/  STS.128 [R106+0x6010], R8 ;  /* 0x006010086a007388 */ /* 0x0003e20000000c00 */
[C---:B------:R-:W-:Y:S01]  /*89d0*/  FFMA R25, R49.reuse, R33, R25 ;  /* 0x0000002131197223 */ /* 0x040fe20000000019 */
[----:B------:R-:W-:Y:S01]  /*89e0*/  FFMA R30, R49, R35, R30 ;  /* 0x00000023311e7223 */ /* 0x000fe2000000001e */
[----:B------:R-:W-:Y:S01]  /*89f0*/  F2FP.F16.F32.PACK_AB R16, R17, R16 ;  /* 0x000000101110723e */ /* 0x000fe200000000ff */
        /* <DEDUP_REMOVED lines=31> */
.L_x_127:
[----:B------:R-:W-:Y:S05]  /*8bf0*/  BSYNC.RECONVERGENT B0 ;  /* 0x0000000000007941 */ /* 0x000fea0003800200 */
.L_x_126:
[----:B------:R-:W-:Y:S01]  /*8c00*/  BAR.SYNC.DEFER_BLOCKING 0x1, 0x80 ;  /* 0x0042000000007b1d */ /* 0x000fe20000010000 */
[----:B------:R-:W-:Y:S01]  /*8c10*/  UISETP.NE.AND UP0, UPT, UR50, -0x4, UPT ;  /* 0xfffffffc3200788c */ /* 0x000fe2000bf05270 */
[----:B------:R-:W-:Y:S08]  /*8c20*/  IADD3 R80, PT, PT, R80, 0x1, RZ ;  /* 0x0000000150507810 */ /* 0x000ff00007ffe0ff */
[----:B------:R-:W-:Y:S05]  /*8c30*/  BRA.U !UP0, `(.L_x_128) ;  /* 0x0000000108287547 */ /* 0x000fea000b800000 */
[----:B------:R-:W-:Y:S01]  /*8c40*/  ISETP.NE.AND P0, PT, R113, RZ, PT ;  /* 0x000000ff7100720c */ /* 0x000fe20003f05270 */
[----:B------:R-:W-:Y:S01]  /*8c50*/  IMAD.U32 R2, RZ, RZ, UR51 ;  /* 0x00000033ff027e24 */ /* 0x000fe2000f8e00ff */
[----:B------:R-:W-:Y:S01]  /*8c60*/  UIADD3 UR51, UPT, UPT, UR51, 0x1, URZ ;  /* 0x0000000133337890 */ /* 0x000fe2000fffe0ff */
[----:B------:R-:W-:Y:S03]  /*8c70*/  IMAD.U32 R0, RZ, RZ, UR45 ;  /* 0x0000002dff007e24 */ /* 0x000fe6000f8e00ff */
[----:B------:R-:W-:Y:S04]  /*8c80*/  UISETP.NE.AND UP0, UPT, UR51, 0x4, UPT ;  /* 0x000000043300788c */ /* 0x000fe8000bf05270 */
[----:B------:R-:W-:Y:S03]  /*8c90*/  USEL UR51, UR51, URZ, UP0 ;  /* 0x000000ff33337287 */ /* 0x000fe60008000000 */
[----:B------:R-:W-:Y:S05]  /*8ca0*/  @P0 LEA R2, R2, UR48, 0x3 ;  /* 0x0000003002020c11 */ /* 0x000fea000f8e18ff */
[----:B------:R-:W-:Y:S05]  /*8cb0*/  @P0 VIADD R2, R2, 0x80 ;  /* 0x0000008002020836 */ /* 0x000fea0000000000 */
[----:B------:R-:W-:Y:S04]  /*8cc0*/  @P0 PRMT R0, R0, 0x654, R2 ;  /* 0x0000065400000816 */ /* 0x000fe80000000002 */
[----:B------:R3:W-:Y:S03]  /*8cd0*/  @P0 SYNCS.ARRIVE.TRANS64.RED.A1T0 RZ, [R0+URZ], RZ ;  /* 0x000000ff00ff09a7 */ /* 0x0007e600081004ff */
.L_x_128:
[----:B------:R-:W-:Y:S01]  /*8ce0*/  ISETP.NE.AND P2, PT, R111, RZ, PT ;  /* 0x000000ff6f00720c */ /* 0x000fe20003f45270 */
[----:B------:R-:W-:Y:S01]  /*8cf0*/  UIADD3 UR50, UPT, UPT, UR50, 0x4, URZ ;  /* 0x0000000432327890 */ /* 0x000fe2000fffe0ff */
[----:B------:R-:W-:Y:S01]  /*8d00*/  ISETP.NE.AND P0, PT, R112, 0x2, PT ;  /* 0x000000027000780c */ /* 0x000fe20003f05270 */
[----:B------:R-:W-:Y:S01]  /*8d10*/  IMAD.IADD R14, R45, 0x1, R92 ;  /* 0x000000012d0e7824 */ /* 0x000fe200078e025c */
[----:B------:R-:W-:Y:S01]  /*8d20*/  ISETP.NE.AND P1, PT, R80, 0x4, PT ;  /* 0x000000045000780c */ /* 0x000fe20003f25270 */
[----:B------:R-:W-:Y:S01]  /*8d30*/  IMAD.IADD R15, R46, 0x1, R93 ;  /* 0x000000012e0f7824 */ /* 0x000fe200078e025d */
[----:B------:R-:W-:Y:S02]  /*8d40*/  SEL R2, RZ, 0x1, P0 ;  /* 0x00000001ff027807 */ /* 0x000fe40000000000 */
[----:B---3--:R-:W-:Y:S02]  /*8d50*/  SEL R0, RZ, 0x1, P1 ;  /* 0x00000001ff007807 */ /* 0x008fe40000800000 */
[----:B------:R-:W-:Y:S02]  /*8d60*/  LOP3.LUT R102, R102, R2, RZ, 0x3c, !PT ;  /* 0x0000000266667212 */ /* 0x000fe400078e3cff */
[----:B------:R-:W-:Y:S02]  /*8d70*/  LOP3.LUT R103, R103, R0, RZ, 0x3c, !PT ;  /* 0x0000000067677212 */ /* 0x000fe400078e3cff */
[----:B------:R-:W-:Y:S02]  /*8d80*/  @P2 R2UR UR44, R101 ;  /* 0x00000000652c22ca */ /* 0x000fe400000e0000 */
[----:B------:R-:W-:Y:S02]  /*8d90*/  SEL R112, R112, RZ, P0 ;  /* 0x000000ff70707207 */ /* 0x000fe40000000000 */
[----:B------:R-:W-:Y:S01]  /*8da0*/  SEL R80, R80, RZ, P1 ;  /* 0x000000ff50507207 */ /* 0x000fe20000800000 */
[----:B------:R-:W-:Y:S10]  /*8db0*/  @P2 BRA `(.L_x_129) ;  /* 0xffffffc000082947 */ /* 0x000ff4000383ffff */
[----:B------:R-:W3:Y:S01]  /*8dc0*/  LDCU.64 UR6, c[0x0][0x888] ;  /* 0x00011100ff0677ac */ /* 0x000ee20008000a00 */
[----:B------:R-:W4:Y:S01]  /*8dd0*/  LDCU.64 UR4, c[0x0][0x890] ;  /* 0x00011200ff0477ac */ /* 0x000f220008000a00 */
[----:B---3--:R-:W-:Y:S02]  /*8de0*/  ISETP.NE.U32.AND P2, PT, RZ, UR6, PT ;  /* 0x00000006ff007c0c */ /* 0x008fe4000bf45070 */
[----:B----4-:R-:W-:Y:S02]  /*8df0*/  ISETP.NE.U32.AND P1, PT, RZ, UR4, PT ;  /* 0x00000004ff007c0c */ /* 0x010fe4000bf25070 */
[----:B------:R-:W-:Y:S02]  /*8e00*/  ISETP.NE.AND.EX P2, PT, RZ, UR7, PT, P2 ;  /* 0x00000007ff007c0c */ /* 0x000fe4000bf45320 */
[----:B------:R-:W-:-:S13]  /*8e10*/  ISETP.NE.AND.EX P0, PT, RZ, UR5, PT, P1 ;  /* 0x00000005ff007c0c */ /* 0x000fda000bf05310 */
[----:B------:R-:W-:Y:S05]  /*8e20*/  @P2 BRA P0, `(.L_x_130) ;  /* 0x00000000003c2947 */ /* 0x000fea0000000000 */
[----:B------:R-:W-:-:S13]  /*8e30*/  ISETP.NE.AND.EX P1, PT, RZ, UR5, PT, P1 ;  /* 0x00000005ff007c0c */ /* 0x000fda000bf25310 */
[----:B------:R-:W-:Y:S05]  /*8e40*/  @P1 BRA `(.L_x_131) ;  /* 0x00000000000c1947 */ /* 0x000fea0003800000 */
[----:B------:R-:W-:-:S13]  /*8e50*/  FSETP.NEU.AND P0, PT, R49, RZ, PT ;  /* 0x000000ff3100720b */ /* 0x000fda0003f0d000 */
[----:B------:R-:W-:Y:S05]  /*8e60*/  @!P0 EXIT ;  /* 0x000000000000894d */ /* 0x000fea0003800000 */
[----:B------:R-:W-:Y:S05]  /*8e70*/  BRA `(.L_x_130) ;  /* 0x0000000000287947 */ /* 0x000fea0003800000 */
.L_x_131:
[----:B------:R-:W-:Y:S01]  /*8e80*/  ISETP.NE.AND P0, PT, R114, RZ, PT ;  /* 0x000000ff7200720c */ /* 0x000fe20003f05270 */
[----:B------:R-:W-:-:S12]  /*8e90*/  BSSY.RECONVERGENT B0, `(.L_x_130) ;  /* 0x0000008000007945 */ /* 0x000fd80003800200 */
[----:B------:R-:W-:Y:S05]  /*8ea0*/  @P0 BRA `(.L_x_132) ;  /* 0x0000000000100947 */ /* 0x000fea0003800000 */
[----:B------:R-:W-:-:S04]  /*8eb0*/  ISETP.NE.U32.AND P0, PT, RZ, UR6, PT ;  /* 0x00000006ff007c0c */ /* 0x000fc8000bf05070 */
[----:B------:R-:W-:-:S13]  /*8ec0*/  ISETP.NE.AND.EX P0, PT, RZ, UR7, PT, P0 ;  /* 0x00000007ff007c0c */ /* 0x000fda000bf05300 */
[----:B------:R-:W-:Y:S05]  /*8ed0*/  @!P0 EXIT ;  /* 0x000000000000894d */ /* 0x000fea0003800000 */
[----:B------:R-:W-:Y:S05]  /*8ee0*/  BRA `(.L_x_133) ;  /* 0x0000000000087947 */ /* 0x000fea0003800000 */
.L_x_132:
[----:B------:R-:W-:-:S13]  /*8ef0*/  FSETP.NEU.AND P0, PT, R49, RZ, PT ;  /* 0x000000ff3100720b */ /* 0x000fda0003f0d000 */
[----:B------:R-:W-:Y:S05]  /*8f00*/  @!P0 EXIT ;  /* 0x000000000000894d */ /* 0x000fea0003800000 */
.L_x_133:
[----:B------:R-:W-:Y:S05]  /*8f10*/  BSYNC.RECONVERGENT B0 ;  /* 0x0000000000007941 */ /* 0x000fea0003800200 */
.L_x_130:
[----:B------:R-:W-:Y:S01]  /*8f20*/  ULEA UR4, UR51, UR48, 0x3 ;  /* 0x0000003033047291 */ /* 0x000fe2000f8e18ff */
[----:B------:R-:W-:-:S04]  /*8f30*/  DEPBAR.LE SB0, 0x0 ;  /* 0x000080000000791a */ /* 0x000fc80000000000 */
[----:B------:R-:W-:-:S04]  /*8f40*/  UIADD3 UR4, UPT, UPT, UR4, 0x80, URZ ;  /* 0x0000008004047890 */ /* 0x000fc8000fffe0ff */
[----:B------:R-:W-:-:S09]  /*8f50*/  UPRMT UR4, UR45, 0x654, UR4 ;  /* 0x000006542d047896 */ /* 0x000fd20008000004 */
[----:B------:R-:W-:Y:S01]  /*8f60*/  SYNCS.ARRIVE.TRANS64.RED.A1T0 RZ, [UR4], RZ ;  /* 0x000000ffffff79a7 */ /* 0x000fe20008100404 */
[----:B------:R-:W-:Y:S05]  /*8f70*/  EXIT ;  /* 0x000000000000794d */ /* 0x000fea0003800000 */
.L_x_19:
[----:B--2---:R2:W1:Y:S02]  /*8f80*/  SYNCS.PHASECHK.TRANS64.TRYWAIT P0, [R2+URZ+0x120], R3 ;  /* 0x00012003020075a7 */ /* 0x00446400080011ff */
[----:B-1----:R-:W-:Y:S05]  /*8f90*/  @!P0 NANOSLEEP.SYNCS 0x989680 ;  /* 0x009896800000895d */ /* 0x002fea0003900000 */
[----:B------:R-:W1:Y:S02]  /*8fa0*/  @!P0 SYNCS.PHASECHK.TRANS64 P0, [R2+URZ+0x120], R3 ;  /* 0x00012003020085a7 */ /* 0x000e6400080010ff */
[----:B-1----:R-:W-:Y:S05]  /*8fb0*/  @!P0 BRA `(.L_x_19) ;  /* 0xfffffffc00f08947 */ /* 0x002fea000383ffff */
[----:B------:R-:W-:Y:S05]  /*8fc0*/  BRA `(.L_x_134) ;  /* 0xffffff8400907947 */ /* 0x000fea000383ffff */
.L_x_22:
[----:B-1----:R-:W-:-:S07]  /*8fd0*/  MOV R2, UR41 ;  /* 0x0000002900027c02 */ /* 0x002fce0008000f00 */
.L_x_135:
[----:B-1----:R1:W2:Y:S02]  /*8fe0*/  SYNCS.PHASECHK.TRANS64.TRYWAIT P0, [R2+URZ+0x30], R4 ;  /* 0x00003004020075a7 */ /* 0x0022a400080011ff */
[----:B--2---:R-:W-:Y:S05]  /*8ff0*/  @!P0 NANOSLEEP.SYNCS 0x989680 ;  /* 0x009896800000895d */ /* 0x004fea0003900000 */
[----:B------:R-:W2:Y:S02]  /*9000*/  @!P0 SYNCS.PHASECHK.TRANS64 P0, [R2+URZ+0x30], R4 ;  /* 0x00003004020085a7 */ /* 0x000ea400080010ff */
[----:B--2---:R-:W-:Y:S05]  /*9010*/  @!P0 BRA `(.L_x_135) ;  /* 0xfffffffc00f08947 */ /* 0x004fea000383ffff */
[----:B------:R-:W-:Y:S05]  /*9020*/  BRA `(.L_x_21) ;  /* 0xffffff8400e07947 */ /* 0x000fea000383ffff */
.L_x_28:
[----:B-1----:R-:W-:-:S07]  /*9030*/  MOV R2, UR17 ;  /* 0x0000001100027c02 */ /* 0x002fce0008000f00 */
.L_x_136:
[----:B-1----:R1:W2:Y:S02]  /*9040*/  SYNCS.PHASECHK.TRANS64.TRYWAIT P0, [R2+URZ+0x30], R4 ;  /* 0x00003004020075a7 */ /* 0x0022a400080011ff */
[----:B--2---:R-:W-:Y:S05]  /*9050*/  @!P0 NANOSLEEP.SYNCS 0x989680 ;  /* 0x009896800000895d */ /* 0x004fea0003900000 */
[----:B------:R-:W2:Y:S02]  /*9060*/  @!P0 SYNCS.PHASECHK.TRANS64 P0, [R2+URZ+0x30], R4 ;  /* 0x00003004020085a7 */ /* 0x000ea400080010ff */
[----:B--2---:R-:W-:Y:S05]  /*9070*/  @!P0 BRA `(.L_x_136) ;  /* 0xfffffffc00f08947 */ /* 0x004fea000383ffff */
[----:B------:R-:W-:Y:S05]  /*9080*/  BRA `(.L_x_27) ;  /* 0xffffff8800847947 */ /* 0x000fea000383ffff */
.L_x_32:
[----:B-1----:R1:W2:Y:S02]  /*9090*/  SYNCS.PHASECHK.TRANS64.TRYWAIT P0, [R2+URZ+0xb0], R3 ;  /* 0x0000b003020075a7 */ /* 0x0022a400080011ff */
[----:B--2---:R-:W-:Y:S05]  /*90a0*/  @!P0 NANOSLEEP.SYNCS 0x989680 ;  /* 0x009896800000895d */ /* 0x004fea0003900000 */
[----:B------:R-:W2:Y:S02]  /*90b0*/  @!P0 SYNCS.PHASECHK.TRANS64 P0, [R2+URZ+0xb0], R3 ;  /* 0x0000b003020085a7 */ /* 0x000ea400080010ff */
[----:B--2---:R-:W-:Y:S05]  /*90c0*/  @!P0 BRA `(.L_x_32) ;  /* 0xfffffffc00f08947 */ /* 0x004fea000383ffff */
[----:B------:R-:W-:Y:S05]  /*90d0*/  BRA `(.L_x_137) ;  /* 0xffffff8c00107947 */ /* 0x000fea000383ffff */
.L_x_36:
[----:B----4-:R-:W-:-:S07]  /*90e0*/  MOV R0, UR5 ;  /* 0x0000000500007c02 */ /* 0x010fce0008000f00 */
.L_x_138:
[----:B-1----:R1:W2:Y:S02]  /*90f0*/  SYNCS.PHASECHK.TRANS64.TRYWAIT P0, [R0+URZ], R2 ;  /* 0x00000002000075a7 */ /* 0x0022a400080011ff */
[----:B--2---:R-:W-:Y:S05]  /*9100*/  @!P0 NANOSLEEP.SYNCS 0x989680 ;  /* 0x009896800000895d */ /* 0x004fea0003900000 */
[----:B------:R-:W2:Y:S02]  /*9110*/  @!P0 SYNCS.PHASECHK.TRANS64 P0, [R0+URZ], R2 ;  /* 0x00000002000085a7 */ /* 0x000ea400080010ff */
[----:B--2---:R-:W-:Y:S05]  /*9120*/  @!P0 BRA `(.L_x_138) ;  /* 0xfffffffc00f08947 */ /* 0x004fea000383ffff */
[----:B------:R-:W-:Y:S05]  /*9130*/  BRA `(.L_x_139) ;  /* 0xffffff9000807947 */ /* 0x000fea000383ffff */
.L_x_37:
[----:B----4-:R-:W-:-:S07]  /*9140*/  MOV R0, UR5 ;  /* 0x0000000500007c02 */ /* 0x010fce0008000f00 */
.L_x_140:
[----:B-1----:R1:W2:Y:S02]  /*9150*/  SYNCS.PHASECHK.TRANS64.TRYWAIT P0, [R0+URZ], R3 ;  /* 0x00000003000075a7 */ /* 0x0022a400080011ff */
[----:B--2---:R-:W-:Y:S05]  /*9160*/  @!P0 NANOSLEEP.SYNCS 0x989680 ;  /* 0x009896800000895d */ /* 0x004fea0003900000 */
[----:B------:R-:W2:Y:S02]  /*9170*/  @!P0 SYNCS.PHASECHK.TRANS64 P0, [R0+URZ], R3 ;  /* 0x00000003000085a7 */ /* 0x000ea400080010ff */
[----:B--2---:R-:W-:Y:S05]  /*9180*/  @!P0 BRA `(.L_x_140) ;  /* 0xfffffffc00f08947 */ /* 0x004fea000383ffff */
[----:B------:R-:W-:Y:S05]  /*9190*/  BRA `(.L_x_141) ;  /* 0xffffff90008c7947 */ /* 0x000fea000383ffff */
.L_x_38:
[----:B----4-:R-:W-:-:S07]  /*91a0*/  MOV R0, UR5 ;  /* 0x0000000500007c02 */ /* 0x010fce0008000f00 */
.L_x_142:
[----:B-1----:R1:W2:Y:S02]  /*91b0*/  SYNCS.PHASECHK.TRANS64.TRYWAIT P0, [R0+URZ], R3 ;  /* 0x00000003000075a7 */ /* 0x0022a400080011ff */
[----:B--2---:R-:W-:Y:S05]  /*91c0*/  @!P0 NANOSLEEP.SYNCS 0x989680 ;  /* 0x009896800000895d */ /* 0x004fea0003900000 */
[----:B------:R-:W2:Y:S02]  /*91d0*/  @!P0 SYNCS.PHASECHK.TRANS64 P0, [R0+URZ], R3 ;  /* 0x00000003000085a7 */ /* 0x000ea400080010ff */
[----:B--2---:R-:W-:Y:S05]  /*91e0*/  @!P0 BRA `(.L_x_142) ;  /* 0xfffffffc00f08947 */ /* 0x004fea000383ffff */
[----:B------:R-:W-:Y:S05]  /*91f0*/  BRA `(.L_x_143) ;  /* 0xffffff9000987947 */ /* 0x000fea000383ffff */
.L_x_39:
[----:B----4-:R-:W-:-:S07]  /*9200*/  MOV R0, UR5 ;  /* 0x0000000500007c02 */ /* 0x010fce0008000f00 */
.L_x_144:
[----:B-1----:R1:W2:Y:S02]  /*9210*/  SYNCS.PHASECHK.TRANS64.TRYWAIT P0, [R0+URZ], R3 ;  /* 0x00000003000075a7 */ /* 0x0022a400080011ff */
[----:B--2---:R-:W-:Y:S05]  /*9220*/  @!P0 NANOSLEEP.SYNCS 0x989680 ;  /* 0x009896800000895d */ /* 0x004fea0003900000 */
[----:B------:R-:W2:Y:S02]  /*9230*/  @!P0 SYNCS.PHASECHK.TRANS64 P0, [R0+URZ], R3 ;  /* 0x00000003000085a7 */ /* 0x000ea400080010ff */
[----:B--2---:R-:W-:Y:S05]  /*9240*/  @!P0 BRA `(.L_x_144) ;  /* 0xfffffffc00f08947 */ /* 0x004fea000383ffff */
[----:B------:R-:W-:Y:S05]  /*9250*/  BRA `(.L_x_145) ;  /* 0xffffff9000a47947 */ /* 0x000fea000383ffff */
.L_x_40:
[----:B----4-:R-:W-:-:S07]  /*9260*/  MOV R0, UR5 ;  /* 0x0000000500007c02 */ /* 0x010fce0008000f00 */
.L_x_146:
[----:B-1----:R1:W2:Y:S02]  /*9270*/  SYNCS.PHASECHK.TRANS64.TRYWAIT P0, [R0+URZ], R3 ;  /* 0x00000003000075a7 */ /* 0x0022a400080011ff */
[----:B--2---:R-:W-:Y:S05]  /*9280*/  @!P0 NANOSLEEP.SYNCS 0x989680 ;  /* 0x009896800000895d */ /* 0x004fea0003900000 */
[----:B------:R-:W2:Y:S02]  /*9290*/  @!P0 SYNCS.PHASECHK.TRANS64 P0, [R0+URZ], R3 ;  /* 0x00000003000085a7 */ /* 0x000ea400080010ff */
[----:B--2---:R-:W-:Y:S05]  /*92a0*/  @!P0 BRA `(.L_x_146) ;  /* 0xfffffffc00f08947 */ /* 0x004fea000383ffff */
[----:B------:R-:W-:Y:S05]  /*92b0*/  BRA `(.L_x_147) ;  /* 0xffffff9000b07947 */ /* 0x000fea000383ffff */
.L_x_43:
[----:B-1----:R1:W2:Y:S02]  /*92c0*/  SYNCS.PHASECHK.TRANS64.TRYWAIT P0, [R0+URZ+0x110], R4 ;  /* 0x00011004000075a7 */ /* 0x0022a400080011ff */
[----:B--2---:R-:W-:Y:S05]  /*92d0*/  @!P0 NANOSLEEP.SYNCS 0x989680 ;  /* 0x009896800000895d */ /* 0x004fea0003900000 */
[----:B------:R-:W2:Y:S02]  /*92e0*/  @!P0 SYNCS.PHASECHK.TRANS64 P0, [R0+URZ+0x110], R4 ;  /* 0x00011004000085a7 */ /* 0x000ea400080010ff */
[----:B--2---:R-:W-:Y:S05]  /*92f0*/  @!P0 BRA `(.L_x_43) ;  /* 0xfffffffc00f08947 */ /* 0x004fea000383ffff */
[----:B------:R-:W-:Y:S05]  /*9300*/  BRA `(.L_x_148) ;  /* 0xffffff94000c7947 */ /* 0x000fea000383ffff */
.L_x_44:
[----:B------:R-:W-:-:S07]  /*9310*/  MOV R0, UR5 ;  /* 0x0000000500007c02 */ /* 0x000fce0008000f00 */
.L_x_149:
[----:B-1----:R1:W2:Y:S02]  /*9320*/  SYNCS.PHASECHK.TRANS64.TRYWAIT P0, [R0+URZ+0xc0], R5 ;  /* 0x0000c005000075a7 */ /* 0x0022a400080011ff */
[----:B--2---:R-:W-:Y:S05]  /*9330*/  @!P0 NANOSLEEP.SYNCS 0x989680 ;  /* 0x009896800000895d */ /* 0x004fea0003900000 */
[----:B------:R-:W2:Y:S02]  /*9340*/  @!P0 SYNCS.PHASECHK.TRANS64 P0, [R0+URZ+0xc0], R5 ;  /* 0x0000c005000085a7 */ /* 0x000ea400080010ff */
[----:B--2---:R-:W-:Y:S05]  /*9350*/  @!P0 BRA `(.L_x_149) ;  /* 0xfffffffc00f08947 */ /* 0x004fea000383ffff */
[----:B------:R-:W-:Y:S05]  /*9360*/  BRA `(.L_x_150) ;  /* 0xffffff94001c7947 */ /* 0x000fea000383ffff */
.L_x_45:
[----:B-1----:R1:W2:Y:S02]  /*9370*/  SYNCS.PHASECHK.TRANS64.TRYWAIT P1, [R0+URZ+0xb0], R4 ;  /* 0x0000b004000075a7 */ /* 0x0022a400080211ff */
[----:B--2---:R-:W-:Y:S05]  /*9380*/  @!P1 NANOSLEEP.SYNCS 0x989680 ;  /* 0x009896800000995d */ /* 0x004fea0003900000 */
[----:B------:R-:W2:Y:S02]  /*9390*/  @!P1 SYNCS.PHASECHK.TRANS64 P1, [R0+URZ+0xb0], R4 ;  /* 0x0000b004000095a7 */ /* 0x000ea400080210ff */
[----:B--2---:R-:W-:Y:S05]  /*93a0*/  @!P1 BRA `(.L_x_45) ;  /* 0xfffffffc00f09947 */ /* 0x004fea000383ffff */
[----:B------:R-:W-:Y:S05]  /*93b0*/  BRA `(.L_x_151) ;  /* 0xffffff94004c7947 */ /* 0x000fea000383ffff */
.L_x_48:
[----:B------:R-:W-:-:S07]  /*93c0*/  MOV R0, UR5 ;  /* 0x0000000500007c02 */ /* 0x000fce0008000f00 */
.L_x_152:
[----:B-1----:R1:W2:Y:S02]  /*93d0*/  SYNCS.PHASECHK.TRANS64.TRYWAIT P0, [R0+URZ+0xc0], R2 ;  /* 0x0000c002000075a7 */ /* 0x0022a400080011ff */
[----:B--2---:R-:W-:Y:S05]  /*93e0*/  @!P0 NANOSLEEP.SYNCS 0x989680 ;  /* 0x009896800000895d */ /* 0x004fea0003900000 */
[----:B------:R-:W2:Y:S02]  /*93f0*/  @!P0 SYNCS.PHASECHK.TRANS64 P0, [R0+URZ+0xc0], R2 ;  /* 0x0000c002000085a7 */ /* 0x000ea400080010ff */
[----:B--2---:R-:W-:Y:S05]  /*9400*/  @!P0 BRA `(.L_x_152) ;  /* 0xfffffffc00f08947 */ /* 0x004fea000383ffff */
[----:B------:R-:W-:Y:S05]  /*9410*/  BRA `(.L_x_47) ;  /* 0xffffff9400a07947 */ /* 0x000fea000383ffff */
.L_x_55:
[----:B-1----:R1:W2:Y:S02]  /*9420*/  SYNCS.PHASECHK.TRANS64.TRYWAIT P1, [R0+URZ+0xb0], R2 ;  /* 0x0000b002000075a7 */ /* 0x0022a400080211ff */
[----:B--2---:R-:W-:Y:S05]  /*9430*/  @!P1 NANOSLEEP.SYNCS 0x989680 ;  /* 0x009896800000995d */ /* 0x004fea0003900000 */
[----:B------:R-:W2:Y:S02]  /*9440*/  @!P1 SYNCS.PHASECHK.TRANS64 P1, [R0+URZ+0xb0], R2 ;  /* 0x0000b002000095a7 */ /* 0x000ea400080210ff */
[----:B--2---:R-:W-:Y:S05]  /*9450*/  @!P1 BRA `(.L_x_55) ;  /* 0xfffffffc00f09947 */ /* 0x004fea000383ffff */
[----:B------:R-:W-:Y:S05]  /*9460*/  BRA `(.L_x_153) ;  /* 0xffffff9c00107947 */ /* 0x000fea000383ffff */
.L_x_56:
[----:B------:R-:W-:-:S07]  /*9470*/  MOV R2, UR7 ;  /* 0x0000000700027c02 */ /* 0x000fce0008000f00 */
.L_x_154:
[----:B-1----:R1:W2:Y:S02]  /*9480*/  SYNCS.PHASECHK.TRANS64.TRYWAIT P0, [R2+URZ+0xf0], R0 ;  /* 0x0000f000020075a7 */ /* 0x0022a400080011ff */
[----:B--2---:R-:W-:Y:S05]  /*9490*/  @!P0 NANOSLEEP.SYNCS 0x989680 ;  /* 0x009896800000895d */ /* 0x004fea0003900000 */
[----:B------:R-:W2:Y:S02]  /*94a0*/  @!P0 SYNCS.PHASECHK.TRANS64 P0, [R2+URZ+0xf0], R0 ;  /* 0x0000f000020085a7 */ /* 0x000ea400080010ff */
[----:B--2---:R-:W-:Y:S05]  /*94b0*/  @!P0 BRA `(.L_x_154) ;  /* 0xfffffffc00f08947 */ /* 0x004fea000383ffff */
[----:B------:R-:W-:Y:S05]  /*94c0*/  BRA `(.L_x_155) ;  /* 0xffffff9c00487947 */ /* 0x000fea000383ffff */
.L_x_59:
[----:B------:R-:W-:Y:S07]  /*94d0*/  MOV R0, UR6 ;  /* 0x0000000600007c02 */ /* 0x000fee0008000f00 */
.L_x_156:
[----:B-1----:R1:W2:Y:S02]  /*94e0*/  SYNCS.PHASECHK.TRANS64.TRYWAIT P0, [R0+URZ], R2 ;  /* 0x00000002000075a7 */ /* 0x0022a400080011ff */
[----:B--2---:R-:W-:Y:S05]  /*94f0*/  @!P0 NANOSLEEP.SYNCS 0x989680 ;  /* 0x009896800000895d */ /* 0x004fea0003900000 */
[----:B------:R-:W2:Y:S02]  /*9500*/  @!P0 SYNCS.PHASECHK.TRANS64 P0, [R0+URZ], R2 ;  /* 0x00000002000085a7 */ /* 0x000ea400080010ff */
[----:B--2---:R-:W-:Y:S05]  /*9510*/  @!P0 BRA `(.L_x_156) ;  /* 0xfffffffc00f08947 */ /* 0x004fea000383ffff */
[----:B------:R-:W-:Y:S05]  /*9520*/  BRA `(.L_x_58) ;  /* 0xffffff9c00647947 */ /* 0x000fea000383ffff */
.L_x_62:
[----:B------:R-:W-:-:S07]  /*9530*/  MOV R0, UR6 ;  /* 0x0000000600007c02 */ /* 0x000fce0008000f00 */
.L_x_157:
[----:B--2---:R2:W4:Y:S02]  /*9540*/  SYNCS.PHASECHK.TRANS64.TRYWAIT P0, [R0+URZ], R2 ;  /* 0x00000002000075a7 */ /* 0x00452400080011ff */
[----:B----4-:R-:W-:Y:S05]  /*9550*/  @!P0 NANOSLEEP.SYNCS 0x989680 ;  /* 0x009896800000895d */ /* 0x010fea0003900000 */
[----:B------:R-:W4:Y:S02]  /*9560*/  @!P0 SYNCS.PHASECHK.TRANS64 P0, [R0+URZ], R2 ;  /* 0x00000002000085a7 */ /* 0x000f2400080010ff */
[----:B----4-:R-:W-:Y:S05]  /*9570*/  @!P0 BRA `(.L_x_157) ;  /* 0xfffffffc00f08947 */ /* 0x010fea000383ffff */
[----:B------:R-:W-:Y:S05]  /*9580*/  BRA `(.L_x_158) ;  /* 0xffffffa000407947 */ /* 0x000fea000383ffff */
.L_x_63:
[----:B------:R-:W-:-:S07]  /*9590*/  MOV R0, UR6 ;  /* 0x0000000600007c02 */ /* 0x000fce0008000f00 */
.L_x_159:
[----:B-1----:R1:W2:Y:S02]  /*95a0*/  SYNCS.PHASECHK.TRANS64.TRYWAIT P0, [R0+URZ], R3 ;  /* 0x00000003000075a7 */ /* 0x0022a400080011ff */
[----:B--2---:R-:W-:Y:S05]  /*95b0*/  @!P0 NANOSLEEP.SYNCS 0x989680 ;  /* 0x009896800000895d */ /* 0x004fea0003900000 */
[----:B------:R-:W2:Y:S02]  /*95c0*/  @!P0 SYNCS.PHASECHK.TRANS64 P0, [R0+URZ], R3 ;  /* 0x00000003000085a7 */ /* 0x000ea400080010ff */
[----:B--2---:R-:W-:Y:S05]  /*95d0*/  @!P0 BRA `(.L_x_159) ;  /* 0xfffffffc00f08947 */ /* 0x004fea000383ffff */
[----:B------:R-:W-:Y:S05]  /*95e0*/  BRA `(.L_x_160) ;  /* 0xffffffa0004c7947 */ /* 0x000fea000383ffff */
.L_x_64:
[----:B------:R-:W-:-:S07]  /*95f0*/  MOV R0, UR6 ;  /* 0x0000000600007c02 */ /* 0x000fce0008000f00 */
.L_x_161:
[----:B-1----:R1:W2:Y:S02]  /*9600*/  SYNCS.PHASECHK.TRANS64.TRYWAIT P0, [R0+URZ], R3 ;  /* 0x00000003000075a7 */ /* 0x0022a400080011ff */
[----:B--2---:R-:W-:Y:S05]  /*9610*/  @!P0 NANOSLEEP.SYNCS 0x989680 ;  /* 0x009896800000895d */ /* 0x004fea0003900000 */
[----:B------:R-:W2:Y:S02]  /*9620*/  @!P0 SYNCS.PHASECHK.TRANS64 P0, [R0+URZ], R3 ;  /* 0x00000003000085a7 */ /* 0x000ea400080010ff */
[----:B--2---:R-:W-:Y:S05]  /*9630*/  @!P0 BRA `(.L_x_161) ;  /* 0xfffffffc00f08947 */ /* 0x004fea000383ffff */
[----:B------:R-:W-:Y:S05]  /*9640*/  BRA `(.L_x_162) ;  /* 0xffffffa000587947 */ /* 0x000fea000383ffff */
.L_x_65:
[----:B-1----:R-:W-:-:S07]  /*9650*/  MOV R0, UR7 ;  /* 0x0000000700007c02 */ /* 0x002fce0008000f00 */
.L_x_163:
[----:B-1----:R1:W2:Y:S02]  /*9660*/  SYNCS.PHASECHK.TRANS64.TRYWAIT P0, [R0+URZ], R2 ;  /* 0x00000002000075a7 */ /* 0x0022a400080011ff */
[----:B--2---:R-:W-:Y:S05]  /*9670*/  @!P0 NANOSLEEP.SYNCS 0x989680 ;  /* 0x009896800000895d */ /* 0x004fea0003900000 */
[----:B------:R-:W2:Y:S02]  /*9680*/  @!P0 SYNCS.PHASECHK.TRANS64 P0, [R0+URZ], R2 ;  /* 0x00000002000085a7 */ /* 0x000ea400080010ff */
[----:B--2---:R-:W-:Y:S05]  /*9690*/  @!P0 BRA `(.L_x_163) ;  /* 0xfffffffc00f08947 */ /* 0x004fea000383ffff */
[----:B------:R-:W-:Y:S05]  /*96a0*/  BRA `(.L_x_164) ;  /* 0xffffffa000647947 */ /* 0x000fea000383ffff */
.L_x_70:
[----:B---3--:R3:W1:Y:S02]  /*96b0*/  SYNCS.PHASECHK.TRANS64.TRYWAIT P0, [R0+URZ+0xb0], R2 ;  /* 0x0000b002000075a7 */ /* 0x00866400080011ff */
[----:B-1----:R-:W-:Y:S05]  /*96c0*/  @!P0 NANOSLEEP.SYNCS 0x989680 ;  /* 0x009896800000895d */ /* 0x002fea0003900000 */
[----:B------:R-:W1:Y:S02]  /*96d0*/  @!P0 SYNCS.PHASECHK.TRANS64 P0, [R0+URZ+0xb0], R2 ;  /* 0x0000b002000085a7 */ /* 0x000e6400080010ff */
[----:B-1----:R-:W-:Y:S05]  /*96e0*/  @!P0 BRA `(.L_x_70) ;  /* 0xfffffffc00f08947 */ /* 0x002fea000383ffff */
[----:B------:R-:W-:Y:S05]  /*96f0*/  BRA `(.L_x_165) ;  /* 0xffffffa400707947 */ /* 0x000fea000383ffff */
.L_x_73:
[----:B------:R-:W-:Y:S07]  /*9700*/  MOV R0, UR6 ;  /* 0x0000000600007c02 */ /* 0x000fee0008000f00 */
.L_x_166:
[----:B-1----:R1:W3:Y:S02]  /*9710*/  SYNCS.PHASECHK.TRANS64.TRYWAIT P0, [R0+URZ+0xa8], R2 ;  /* 0x0000a802000075a7 */ /* 0x0022e400080011ff */
[----:B---3--:R-:W-:Y:S05]  /*9720*/  @!P0 NANOSLEEP.SYNCS 0x989680 ;  /* 0x009896800000895d */ /* 0x008fea0003900000 */
[----:B------:R-:W3:Y:S02]  /*9730*/  @!P0 SYNCS.PHASECHK.TRANS64 P0, [R0+URZ+0xa8], R2 ;  /* 0x0000a802000085a7 */ /* 0x000ee400080010ff */
[----:B---3--:R-:W-:Y:S05]  /*9740*/  @!P0 BRA `(.L_x_166) ;  /* 0xfffffffc00f08947 */ /* 0x008fea000383ffff */
[----:B------:R-:W-:Y:S05]  /*9750*/  BRA `(.L_x_72) ;  /* 0xffffffa800507947 */ /* 0x000fea000383ffff */
.L_x_76:
[----:B------:R-:W-:Y:S07]  /*9760*/  MOV R0, UR6 ;  /* 0x0000000600007c02 */ /* 0x000fee0008000f00 */
.L_x_167:
[----:B-1----:R1:W2:Y:S02]  /*9770*/  SYNCS.PHASECHK.TRANS64.TRYWAIT P0, [R0+URZ+0x80], R14 ;  /* 0x0000800e000075a7 */ /* 0x0022a400080011ff */
[----:B--2---:R-:W-:Y:S05]  /*9780*/  @!P0 NANOSLEEP.SYNCS 0x989680 ;  /* 0x009896800000895d */ /* 0x004fea0003900000 */
[----:B------:R-:W2:Y:S02]  /*9790*/  @!P0 SYNCS.PHASECHK.TRANS64 P0, [R0+URZ+0x80], R14 ;  /* 0x0000800e000085a7 */ /* 0x000ea400080010ff */
[----:B--2---:R-:W-:Y:S05]  /*97a0*/  @!P0 BRA `(.L_x_167) ;  /* 0xfffffffc00f08947 */ /* 0x004fea000383ffff */
[----:B------:R-:W-:Y:S05]  /*97b0*/  BRA `(.L_x_168) ;  /* 0xffffffa800c87947 */ /* 0x000fea000383ffff */
.L_x_77:
[----:B------:R-:W-:Y:S07]  /*97c0*/  MOV R0, UR6 ;  /* 0x0000000600007c02 */ /* 0x000fee0008000f00 */
.L_x_169:
[----:B-1----:R1:W2:Y:S02]  /*97d0*/  SYNCS.PHASECHK.TRANS64.TRYWAIT P0, [R0+URZ+0x88], R14 ;  /* 0x0000880e000075a7 */ /* 0x0022a400080011ff */
[----:B--2---:R-:W-:Y:S05]  /*97e0*/  @!P0 NANOSLEEP.SYNCS 0x989680 ;  /* 0x009896800000895d */ /* 0x004fea0003900000 */
[----:B------:R-:W2:Y:S02]  /*97f0*/  @!P0 SYNCS.PHASECHK.TRANS64 P0, [R0+URZ+0x88], R14 ;  /* 0x0000880e000085a7 */ /* 0x000ea400080010ff */
[----:B--2---:R-:W-:Y:S05]  /*9800*/  @!P0 BRA `(.L_x_169) ;  /* 0xfffffffc00f08947 */ /* 0x004fea000383ffff */
[----:B------:R-:W-:Y:S05]  /*9810*/  BRA `(.L_x_170) ;  /* 0xffffffac00047947 */ /* 0x000fea000383ffff */
.L_x_78:
[----:B------:R-:W-:Y:S07]  /*9820*/  MOV R0, UR6 ;  /* 0x0000000600007c02 */ /* 0x000fee0008000f00 */
.L_x_171:
[----:B-1----:R1:W2:Y:S02]  /*9830*/  SYNCS.PHASECHK.TRANS64.TRYWAIT P0, [R0+URZ+0x90], R14 ;  /* 0x0000900e000075a7 */ /* 0x0022a400080011ff */
[----:B--2---:R-:W-:Y:S05]  /*9840*/  @!P0 NANOSLEEP.SYNCS 0x989680 ;  /* 0x009896800000895d */ /* 0x004fea0003900000 */
[----:B------:R-:W2:Y:S02]  /*9850*/  @!P0 SYNCS.PHASECHK.TRANS64 P0, [R0+URZ+0x90], R14 ;  /* 0x0000900e000085a7 */ /* 0x000ea400080010ff */
[----:B--2---:R-:W-:Y:S05]  /*9860*/  @!P0 BRA `(.L_x_171) ;  /* 0xfffffffc00f08947 */ /* 0x004fea000383ffff */
[----:B------:R-:W-:Y:S05]  /*9870*/  BRA `(.L_x_172) ;  /* 0xffffffac00487947 */ /* 0x000fea000383ffff */
.L_x_79:
[----:B------:R-:W-:Y:S07]  /*9880*/  MOV R0, UR6 ;  /* 0x0000000600007c02 */ /* 0x000fee0008000f00 */
.L_x_173:
[----:B-1----:R1:W2:Y:S02]  /*9890*/  SYNCS.PHASECHK.TRANS64.TRYWAIT P0, [R0+URZ+0x98], R14 ;  /* 0x0000980e000075a7 */ /* 0x0022a400080011ff */
[----:B--2---:R-:W-:Y:S05]  /*98a0*/  @!P0 NANOSLEEP.SYNCS 0x989680 ;  /* 0x009896800000895d */ /* 0x004fea0003900000 */
[----:B------:R-:W2:Y:S02]  /*98b0*/  @!P0 SYNCS.PHASECHK.TRANS64 P0, [R0+URZ+0x98], R14 ;  /* 0x0000980e000085a7 */ /* 0x000ea400080010ff */
[----:B--2---:R-:W-:Y:S05]  /*98c0*/  @!P0 BRA `(.L_x_173) ;  /* 0xfffffffc00f08947 */ /* 0x004fea000383ffff */
[----:B------:R-:W-:Y:S05]  /*98d0*/  BRA `(.L_x_174) ;  /* 0xffffffac00cc7947 */ /* 0x000fea000383ffff */
.L_x_81:
[----:B------:R-:W-:-:S07]  /*98e0*/  MOV R0, UR6 ;  /* 0x0000000600007c02 */ /* 0x000fce0008000f00 */
.L_x_175:
[----:B-1----:R1:W2:Y:S02]  /*98f0*/  SYNCS.PHASECHK.TRANS64.TRYWAIT P0, [R0+URZ+0x80], R2 ;  /* 0x00008002000075a7 */ /* 0x0022a400080011ff */
[----:B--2---:R-:W-:Y:S05]  /*9900*/  @!P0 NANOSLEEP.SYNCS 0x989680 ;  /* 0x009896800000895d */ /* 0x004fea0003900000 */
[----:B------:R-:W2:Y:S02]  /*9910*/  @!P0 SYNCS.PHASECHK.TRANS64 P0, [R0+URZ+0x80], R2 ;  /* 0x00008002000085a7 */ /* 0x000ea400080010ff */
[----:B--2---:R-:W-:Y:S05]  /*9920*/  @!P0 BRA `(.L_x_175) ;  /* 0xfffffffc00f08947 */ /* 0x004fea000383ffff */
[----:B------:R-:W-:Y:S05]  /*9930*/  BRA `(.L_x_176) ;  /* 0xffffffb0003c7947 */ /* 0x000fea000383ffff */
.L_x_82:
[----:B-1----:R-:W-:-:S07]  /*9940*/  MOV R0, UR6 ;  /* 0x0000000600007c02 */ /* 0x002fce0008000f00 */
.L_x_177:
[----:B-1----:R1:W2:Y:S02]  /*9950*/  SYNCS.PHASECHK.TRANS64.TRYWAIT P0, [R0+URZ+0x88], R2 ;  /* 0x00008802000075a7 */ /* 0x0022a400080011ff */
[----:B--2---:R-:W-:Y:S05]  /*9960*/  @!P0 NANOSLEEP.SYNCS 0x989680 ;  /* 0x009896800000895d */ /* 0x004fea0003900000 */
[----:B------:R-:W2:Y:S02]  /*9970*/  @!P0 SYNCS.PHASECHK.TRANS64 P0, [R0+URZ+0x88], R2 ;  /* 0x00008802000085a7 */ /* 0x000ea400080010ff */
[----:B--2---:R-:W-:Y:S05]  /*9980*/  @!P0 BRA `(.L_x_177) ;  /* 0xfffffffc00f08947 */ /* 0x004fea000383ffff */
[----:B------:R-:W-:Y:S05]  /*9990*/  BRA `(.L_x_178) ;  /* 0xffffffb0002c7947 */ /* 0x000fea000383ffff */
.L_x_83:
[----:B-1----:R-:W-:-:S07]  /*99a0*/  MOV R0, UR6 ;  /* 0x0000000600007c02 */ /* 0x002fce0008000f00 */
.L_x_179:
[----:B-1----:R1:W2:Y:S02]  /*99b0*/  SYNCS.PHASECHK.TRANS64.TRYWAIT P0, [R0+URZ+0x90], R2 ;  /* 0x00009002000075a7 */ /* 0x0022a400080011ff */
[----:B--2---:R-:W-:Y:S05]  /*99c0*/  @!P0 NANOSLEEP.SYNCS 0x989680 ;  /* 0x009896800000895d */ /* 0x004fea0003900000 */
[----:B------:R-:W2:Y:S02]  /*99d0*/  @!P0 SYNCS.PHASECHK.TRANS64 P0, [R0+URZ+0x90], R2 ;  /* 0x00009002000085a7 */ /* 0x000ea400080010ff */
[----:B--2---:R-:W-:Y:S05]  /*99e0*/  @!P0 BRA `(.L_x_179) ;  /* 0xfffffffc00f08947 */ /* 0x004fea000383ffff */
[----:B------:R-:W-:Y:S05]  /*99f0*/  BRA `(.L_x_180) ;  /* 0xffffffb0001c7947 */ /* 0x000fea000383ffff */
.L_x_85:
[----:B--2---:R2:W4:Y:S02]  /*9a00*/  SYNCS.PHASECHK.TRANS64.TRYWAIT P0, [R0+URZ+0xb0], R2 ;  /* 0x0000b002000075a7 */ /* 0x00452400080011ff */
[----:B----4-:R-:W-:Y:S05]  /*9a10*/  @!P0 NANOSLEEP.SYNCS 0x989680 ;  /* 0x009896800000895d */ /* 0x010fea0003900000 */
[----:B------:R-:W4:Y:S02]  /*9a20*/  @!P0 SYNCS.PHASECHK.TRANS64 P0, [R0+URZ+0xb0], R2 ;  /* 0x0000b002000085a7 */ /* 0x000f2400080010ff */
[----:B----4-:R-:W-:Y:S05]  /*9a30*/  @!P0 BRA `(.L_x_85) ;  /* 0xfffffffc00f08947 */ /* 0x010fea000383ffff */
[----:B------:R-:W-:Y:S05]  /*9a40*/  BRA `(.L_x_181) ;  /* 0xffffffb000f87947 */ /* 0x000fea000383ffff */
.L_x_97:
[----:B-1----:R-:W-:Y:S04]  /*9a50*/  MOV R3, UR48 ;  /* 0x0000003000037c02 */ /* 0x002fe80008000f00 */
[----:B------:R1:W2:Y:S03]  /*9a60*/  SYNCS.PHASECHK.TRANS64.TRYWAIT P0, [R3+URZ+0x60], R4 ;  /* 0x00006004030075a7 */ /* 0x0002a600080011ff */
[----:B--2---:R-:W-:Y:S05]  /*9a70*/  @!P0 NANOSLEEP.SYNCS 0x989680 ;  /* 0x009896800000895d */ /* 0x004fea0003900000 */
[----:B------:R-:W2:Y:S02]  /*9a80*/  @!P0 SYNCS.PHASECHK.TRANS64 P0, [R3+URZ+0x60], R4 ;  /* 0x00006004030085a7 */ /* 0x000ea400080010ff */
[----:B--2---:R-:W-:Y:S05]  /*9a90*/  @!P0 BRA `(.L_x_97) ;  /* 0xfffffffc00ec8947 */ /* 0x004fea000383ffff */
[----:B------:R-:W-:Y:S05]  /*9aa0*/  BRA `(.L_x_96) ;  /* 0xffffffc0004c7947 */ /* 0x000fea000383ffff */
.L_x_99:
[----:B-1----:R1:W4:Y:S02]  /*9ab0*/  SYNCS.PHASECHK.TRANS64.TRYWAIT P1, [R60+URZ+0xd0], R0 ;  /* 0x0000d0003c0075a7 */ /* 0x00232400080211ff */
[----:B----4-:R-:W-:Y:S05]  /*9ac0*/  @!P1 NANOSLEEP.SYNCS 0x989680 ;  /* 0x009896800000995d */ /* 0x010fea0003900000 */
[----:B------:R-:W4:Y:S02]  /*9ad0*/  @!P1 SYNCS.PHASECHK.TRANS64 P1, [R60+URZ+0xd0], R0 ;  /* 0x0000d0003c0095a7 */ /* 0x000f2400080210ff */
[----:B----4-:R-:W-:Y:S05]  /*9ae0*/  @!P1 BRA `(.L_x_99) ;  /* 0xfffffffc00f09947 */ /* 0x010fea000383ffff */
[----:B------:R-:W-:Y:S05]  /*9af0*/  BRA `(.L_x_98) ;  /* 0xffffffc000747947 */ /* 0x000fea000383ffff */
.L_x_108:
[----:B---3--:R3:W4:Y:S02]  /*9b00*/  SYNCS.PHASECHK.TRANS64.TRYWAIT P0, [R3+URZ+0x60], R0 ;  /* 0x00006000030075a7 */ /* 0x00872400080011ff */
[----:B----4-:R-:W-:Y:S05]  /*9b10*/  @!P0 NANOSLEEP.SYNCS 0x989680 ;  /* 0x009896800000895d */ /* 0x010fea0003900000 */
[----:B------:R-:W4:Y:S02]  /*9b20*/  @!P0 SYNCS.PHASECHK.TRANS64 P0, [R3+URZ+0x60], R0 ;  /* 0x00006000030085a7 */ /* 0x000f2400080010ff */
[----:B----4-:R-:W-:Y:S05]  /*9b30*/  @!P0 BRA `(.L_x_108) ;  /* 0xfffffffc00f08947 */ /* 0x010fea000383ffff */
[----:B------:R-:W-:Y:S05]  /*9b40*/  BRA `(.L_x_107) ;  /* 0xffffffcc00507947 */ /* 0x000fea000383ffff */
.L_x_116:
[----:B---3--:R3:W4:Y:S02]  /*9b50*/  SYNCS.PHASECHK.TRANS64.TRYWAIT P0, [R0+URZ+0x60], R7 ;  /* 0x00006007000075a7 */ /* 0x00872400080011ff */
[----:B----4-:R-:W-:Y:S05]  /*9b60*/  @!P0 NANOSLEEP.SYNCS 0x989680 ;  /* 0x009896800000895d */ /* 0x010fea0003900000 */
[----:B------:R-:W4:Y:S02]  /*9b70*/  @!P0 SYNCS.PHASECHK.TRANS64 P0, [R0+URZ+0x60], R7 ;  /* 0x00006007000085a7 */ /* 0x000f2400080010ff */
[----:B----4-:R-:W-:Y:S05]  /*9b80*/  @!P0 BRA `(.L_x_116) ;  /* 0xfffffffc00f08947 */ /* 0x010fea000383ffff */
[----:B------:R-:W-:Y:S05]  /*9b90*/  BRA `(.L_x_115) ;  /* 0xffffffd800507947 */ /* 0x000fea000383ffff */
.L_x_124:
[----:B---3--:R3:W4:Y:S02]  /*9ba0*/  SYNCS.PHASECHK.TRANS64.TRYWAIT P0, [R0+URZ+0x60], R6 ;  /* 0x00006006000075a7 */ /* 0x00872400080011ff */
[----:B----4-:R-:W-:Y:S05]  /*9bb0*/  @!P0 NANOSLEEP.SYNCS 0x989680 ;  /* 0x009896800000895d */ /* 0x010fea0003900000 */
[----:B------:R-:W4:Y:S02]  /*9bc0*/  @!P0 SYNCS.PHASECHK.TRANS64 P0, [R0+URZ+0x60], R6 ;  /* 0x00006006000085a7 */ /* 0x000f2400080010ff */
[----:B----4-:R-:W-:Y:S05]  /*9bd0*/  @!P0 BRA `(.L_x_124) ;  /* 0xfffffffc00f08947 */ /* 0x010fea000383ffff */
[----:B------:R-:W-:Y:S05]  /*9be0*/  BRA `(.L_x_123) ;  /* 0xffffffe400507947 */ /* 0x000fea000383ffff */
        .weak           $__internal_0_$__cuda_sm10x_tcgen05_guardrail_trap_col_being_dealloced_not_returned_by_alloc
        .type           $__internal_0_$__cuda_sm10x_tcgen05_guardrail_trap_col_being_dealloced_not_returned_by_alloc,@function
        .size           $__internal_0_$__cuda_sm10x_tcgen05_guardrail_trap_col_being_dealloced_not_returned_by_alloc,($__internal_1_$__cuda_sm10x_tcgen05_guardrail_trap_phase_invalid_during_alloc - $__internal_0_$__cuda_sm10x_tcgen05_guardrail_trap_col_being_dealloced_not_returned_by_alloc)
$__internal_0_$__cuda_sm10x_tcgen05_guardrail_trap_col_being_dealloced_not_returned_by_alloc:
[----:B------:R-:W-:Y:S05]  /*9bf0*/  BPT.TRAP 0x1 ;  /* 0x000000040000795c */ /* 0x000fea0000300000 */
[----:B------:R-:W-:-:S04]  /*9c00*/  HFMA2 R3, -RZ, RZ, 0, 0 ;  /* 0x00000000ff037431 */ /* 0x000fc800000001ff */
[----:B------:R-:W-:Y:S05]  /*9c10*/  RET.REL.NODEC R2 `(_ZN7cutlass13device_kernelINS_4gemm6kernel13GemmUniversalIN4cute5tupleIJiiiiEEENS1_10collective13CollectiveMmaINS1_35MainloopSm100TmaUmmaWarpSpecializedILi6ELi2ELi4ENS5_IJNS4_1CILi1EEESB_SB_EEEEENS5_IJNSA_ILi128EEESE_NSA_ILi64EEEEEENS_6half_tENS5_IJlSB_lEEESH_SI_NS4_8TiledMMAINS4_8MMA_AtomIJNS4_20SM100_MMA_F16BF16_SSISH_SH_fLi128ELi128ELNS4_4UMMA5MajorE0ELSN_0ELNSM_7ScaleInE0ELSO_0EEEEEENS4_6LayoutISC_NS5_IJNSA_ILi0EEESS_SS_EEEEENS5_IJNS4_10UnderscoreESV_SV_EEEEENS4_13SM90_TMA_LOADENS4_14ComposedLayoutINS4_7SwizzleILi3ELi4ELi3EEENS4_18smem_ptr_flag_bitsILi16EEENSR_INS5_IJNSA_ILi8EEESF_EEENS5_IJSF_SB_EEEEEEEvNS4_8identityESY_S18_vS19_EENS_8epilogue10collective18CollectiveEpilogueINS1B_23Sm100TmaWarpSpecializedILi4ELi2ELi32ELb1ELb0EEEJSG_NS5_IJNSR_ISE_SB_EENSR_INSA_ILi32EEESB_EEEEESH_SI_SH_SI_NS1B_6fusion15FusionCallbacksIS1F_NS1K_17LinCombPerRowBiasISH_fSH_SH_fLi8ELNS_15FloatRoundStyleE2EEESG_S1J_JEEENS4_5SM1004TMEM4LOAD26SM100_TMEM_LOAD_32dp32b32xESY_NSZ_INS10_ILi2ELi4ELi3EEES13_NSR_INS5_IJS14_S1H_EEENS5_IJS1H_SB_EEEEEEENS4_39AutoVectorizingCopyWithAssumedAlignmentILi128EEENS4_14SM90_TMA_STOREES1Y_S20_S20_EEEvvEEEEvNT_6ParamsE) ;  /* 0xffffff6002f87950 */ /* 0x000fea0003c3ffff */
        .weak           $__internal_1_$__cuda_sm10x_tcgen05_guardrail_trap_phase_invalid_during_alloc
        .type           $__internal_1_$__cuda_sm10x_tcgen05_guardrail_trap_phase_invalid_during_alloc,@function
        .size           $__internal_1_$__cuda_sm10x_tcgen05_guardrail_trap_phase_invalid_during_alloc,($__internal_2_$__cuda_sm10x_tcgen05_guardrail_trap_unallocated_columns_being_dealloced - $__internal_1_$__cuda_sm10x_tcgen05_guardrail_trap_phase_invalid_during_alloc)
$__internal_1_$__cuda_sm10x_tcgen05_guardrail_trap_phase_invalid_during_alloc:
[----:B------:R-:W-:Y:S05]  /*9c20*/  BPT.TRAP 0x1 ;  /* 0x000000040000795c */ /* 0x000fea0000300000 */
[----:B------:R-:W-:-:S04]  /*9c30*/  MOV R3, 0x0 ;  /* 0x0000000000037802 */ /* 0x000fc80000000f00 */
[----:B------:R-:W-:Y:S05]  /*9c40*/  RET.REL.NODEC R2 `(_ZN7cutlass13device_kernelINS_4gemm6kernel13GemmUniversalIN4cute5tupleIJiiiiEEENS1_10collective13CollectiveMmaINS1_35MainloopSm100TmaUmmaWarpSpecializedILi6ELi2ELi4ENS5_IJNS4_1CILi1EEESB_SB_EEEEENS5_IJNSA_ILi128EEESE_NSA_ILi64EEEEEENS_6half_tENS5_IJlSB_lEEESH_SI_NS4_8TiledMMAINS4_8MMA_AtomIJNS4_20SM100_MMA_F16BF16_SSISH_SH_fLi128ELi128ELNS4_4UMMA5MajorE0ELSN_0ELNSM_7ScaleInE0ELSO_0EEEEEENS4_6LayoutISC_NS5_IJNSA_ILi0EEESS_SS_EEEEENS5_IJNS4_10UnderscoreESV_SV_EEEEENS4_13SM90_TMA_LOADENS4_14ComposedLayoutINS4_7SwizzleILi3ELi4ELi3EEENS4_18smem_ptr_flag_bitsILi16EEENSR_INS5_IJNSA_ILi8EEESF_EEENS5_IJSF_SB_EEEEEEEvNS4_8identityESY_S18_vS19_EENS_8epilogue10collective18CollectiveEpilogueINS1B_23Sm100TmaWarpSpecializedILi4ELi2ELi32ELb1ELb0EEEJSG_NS5_IJNSR_ISE_SB_EENSR_INSA_ILi32EEESB_EEEEESH_SI_SH_SI_NS1B_6fusion15FusionCallbacksIS1F_NS1K_17LinCombPerRowBiasISH_fSH_SH_fLi8ELNS_15FloatRoundStyleE2EEESG_S1J_JEEENS4_5SM1004TMEM4LOAD26SM100_TMEM_LOAD_32dp32b32xESY_NSZ_INS10_ILi2ELi4ELi3EEES13_NSR_INS5_IJS14_S1H_EEENS5_IJS1H_SB_EEEEEEENS4_39AutoVectorizingCopyWithAssumedAlignmentILi128EEENS4_14SM90_TMA_STOREES1Y_S20_S20_EEEvvEEEEvNT_6ParamsE) ;  /* 0xffffff6002ec7950 */ /* 0x000fea0003c3ffff */
        .weak           $__internal_2_$__cuda_sm10x_tcgen05_guardrail_trap_unallocated_columns_being_dealloced
        .type           $__internal_2_$__cuda_sm10x_tcgen05_guardrail_trap_unallocated_columns_being_dealloced,@function
        .size           $__internal_2_$__cuda_sm10x_tcgen05_guardrail_trap_unallocated_columns_being_dealloced,(.L_x_183 - $__internal_2_$__cuda_sm10x_tcgen05_guardrail_trap_unallocated_columns_being_dealloced)
$__internal_2_$__cuda_sm10x_tcgen05_guardrail_trap_unallocated_columns_being_dealloced:
[----:B------:R-:W-:Y:S05]  /*9c50*/  BPT.TRAP 0x1 ;  /* 0x000000040000795c */ /* 0x000fea0000300000 */
[----:B------:R-:W-:-:S04]  /*9c60*/  HFMA2 R3, -RZ, RZ, 0, 0 ;  /* 0x00000000ff037431 */ /* 0x000fc800000001ff */
[----:B------:R-:W-:Y:S05]  /*9c70*/  RET.REL.NODEC R2 `(_ZN7cutlass13device_kernelINS_4gemm6kernel13GemmUniversalIN4cute5tupleIJiiiiEEENS1_10collective13CollectiveMmaINS1_35MainloopSm100TmaUmmaWarpSpecializedILi6ELi2ELi4ENS5_IJNS4_1CILi1EEESB_SB_EEEEENS5_IJNSA_ILi128EEESE_NSA_ILi64EEEEEENS_6half_tENS5_IJlSB_lEEESH_SI_NS4_8TiledMMAINS4_8MMA_AtomIJNS4_20SM100_MMA_F16BF16_SSISH_SH_fLi128ELi128ELNS4_4UMMA5MajorE0ELSN_0ELNSM_7ScaleInE0ELSO_0EEEEEENS4_6LayoutISC_NS5_IJNSA_ILi0EEESS_SS_EEEEENS5_IJNS4_10UnderscoreESV_SV_EEEEENS4_13SM90_TMA_LOADENS4_14ComposedLayoutINS4_7SwizzleILi3ELi4ELi3EEENS4_18smem_ptr_flag_bitsILi16EEENSR_INS5_IJNSA_ILi8EEESF_EEENS5_IJSF_SB_EEEEEEEvNS4_8identityESY_S18_vS19_EENS_8epilogue10collective18CollectiveEpilogueINS1B_23Sm100TmaWarpSpecializedILi4ELi2ELi32ELb1ELb0EEEJSG_NS5_IJNSR_ISE_SB_EENSR_INSA_ILi32EEESB_EEEEESH_SI_SH_SI_NS1B_6fusion15FusionCallbacksIS1F_NS1K_17LinCombPerRowBiasISH_fSH_SH_fLi8ELNS_15FloatRoundStyleE2EEESG_S1J_JEEENS4_5SM1004TMEM4LOAD26SM100_TMEM_LOAD_32dp32b32xESY_NSZ_INS10_ILi2ELi4ELi3EEES13_NSR_INS5_IJS14_S1H_EEENS5_IJS1H_SB_EEEEEEENS4_39AutoVectorizingCopyWithAssumedAlignmentILi128EEENS4_14SM90_TMA_STOREES1Y_S20_S20_EEEvvEEEEvNT_6ParamsE) ;  /* 0xffffff6002e07950 */ /* 0x000fea0003c3ffff */
.L_x_182:
[----:B------:R-:W-:-:S00]  /*9c80*/  BRA `(.L_x_182) ;  /* 0xfffffffc00fc7947 */ /* 0x000fc0000383ffff */
[----:B------:R-:W-:-:S00]  /*9c90*/  NOP ;  /* 0x0000000000007918 */ /* 0x000fc00000000000 */
        /* <DEDUP_REMOVED lines=14> */
.L_x_183:


//--------------------- .nv.global.init           --------------------------
	.section	.nv.global.init,"aw",@progbits
.nv.global.init:
	.type		$str$27,@object
	.size		$str$27,($str$28 - $str$27)
$str$27:
        /*0000*/ 	.byte	0x28, 0x61, 0x64, 0x64, 0x72, 0x65, 0x73, 0x73, 0x20, 0x26, 0x20, 0x6d, 0x61, 0x73, 0x6b, 0x29
        /*0010*/ 	.byte	0x20, 0x3d, 0x3d, 0x20, 0x30, 0x00
	.type		$str$28,@object
	.size		$str$28,($str$26 - $str$28)
$str$28:
        /*0016*/ 	.byte	0x2f, 0x74, 0x6d, 0x70, 0x2f, 0x63, 0x75, 0x74, 0x6c, 0x61, 0x73, 0x73, 0x5f, 0x73, 0x77, 0x65
        /*0026*/ 	.byte	0x65, 0x70, 0x5f, 0x73, 0x72, 0x63, 0x2f, 0x69, 0x6e, 0x63, 0x6c, 0x75, 0x64, 0x65, 0x2f, 0x63
        /*0036*/ 	.byte	0x75, 0x74, 0x65, 0x2f, 0x70, 0x6f, 0x69, 0x6e, 0x74, 0x65, 0x72, 0x5f, 0x66, 0x6c, 0x61, 0x67
        /*0046*/ 	.byte	0x67, 0x65, 0x64, 0x2e, 0x68, 0x70, 0x70, 0x00
	.type		$str$26,@object
	.size		$str$26,($str$25 - $str$26)
$str$26:
        /*004e*/ 	.byte	0x2f, 0x74, 0x6d, 0x70, 0x2f, 0x63, 0x75, 0x74, 0x6c, 0x61, 0x73, 0x73, 0x5f, 0x73, 0x77, 0x65
        /*005e*/ 	.byte	0x65, 0x70, 0x5f, 0x73, 0x72, 0x63, 0x2f, 0x69, 0x6e, 0x63, 0x6c, 0x75, 0x64, 0x65, 0x2f, 0x63
        /*006e*/ 	.byte	0x75, 0x74, 0x65, 0x2f, 0x61, 0x74, 0x6f, 0x6d, 0x2f, 0x63, 0x6f, 0x70, 0x79, 0x5f, 0x74, 0x72
        /*007e*/ 	.byte	0x61, 0x69, 0x74, 0x73, 0x5f, 0x73, 0x6d, 0x31, 0x30, 0x30, 0x2e, 0x68, 0x70, 0x70, 0x00
	.type		$str$25,@object
	.size		$str$25,(__unnamed_1 - $str$25)
$str$25:
        /*008d*/ 	.byte	0x28, 0x28, 0x75, 0x69, 0x6e, 0x74, 0x33, 0x32, 0x5f, 0x74, 0x28, 0x74, 0x68, 0x72, 0x65, 0x61
        /*009d*/ 	.byte	0x64, 0x49, 0x64, 0x78, 0x2e, 0x78, 0x29, 0x20, 0x2f, 0x20, 0x33, 0x32, 0x29, 0x20, 0x25, 0x20
        /*00ad*/ 	.byte	0x34, 0x29, 0x20, 0x3d, 0x3d, 0x20, 0x28, 0x28, 0x28, 0x74, 0x6d, 0x65, 0x6d, 0x5f, 0x61, 0x64
        /*00bd*/ 	.byte	0x64, 0x72, 0x20, 0x3e, 0x3e, 0x20, 0x31, 0x36, 0x29, 0x20, 0x2f, 0x20, 0x33, 0x32, 0x29, 0x20
        /*00cd*/ 	.byte	0x25, 0x20, 0x34, 0x29, 0x00
	.type		__unnamed_1,@object
	.size		__unnamed_1,(__unnamed_2 - __unnamed_1)
__unnamed_1:
        /*00d2*/ 	.byte	0x61, 0x75, 0x74, 0x6f, 0x20, 0x63, 0x75, 0x74, 0x65, 0x3a, 0x3a, 0x61, 0x73, 0x5f, 0x70, 0x6f
        /* <DEDUP_REMOVED lines=24> */
        /*0262*/ 	.byte	0x3e, 0x3e, 0x3e, 0x3e, 0x5d, 0x00
	.type		__unnamed_2,@object
	.size		__unnamed_2,(.L_2 - __unnamed_2)
__unnamed_2:
        /* <DEDUP_REMOVED lines=42> */
        /*0508*/ 	.byte	0x3e, 0x3e, 0x5d, 0x00
.L_2:


//--------------------- .nv.shared._ZN7cutlass13device_kernelINS_4gemm6kernel13GemmUniversalIN4cute5tupleIJiiiiEEENS1_10collective13CollectiveMmaINS1_35MainloopSm100TmaUmmaWarpSpecializedILi6ELi2ELi4ENS5_IJNS4_1CILi1EEESB_SB_EEEEENS5_IJNSA_ILi128EEESE_NSA_ILi64EEEEEENS_6half_tENS5_IJlSB_lEEESH_SI_NS4_8TiledMMAINS4_8MMA_AtomIJNS4_20SM100_MMA_F16BF16_SSISH_SH_fLi128ELi128ELNS4_4UMMA5MajorE0ELSN_0ELNSM_7ScaleInE0ELSO_0EEEEEENS4_6LayoutISC_NS5_IJNSA_ILi0EEESS_SS_EEEEENS5_IJNS4_10UnderscoreESV_SV_EEEEENS4_13SM90_TMA_LOADENS4_14ComposedLayoutINS4_7SwizzleILi3ELi4ELi3EEENS4_18smem_ptr_flag_bitsILi16EEENSR_INS5_IJNSA_ILi8EEESF_EEENS5_IJSF_SB_EEEEEEEvNS4_8identityESY_S18_vS19_EENS_8epilogue10collective18CollectiveEpilogueINS1B_23Sm100TmaWarpSpecializedILi4ELi2ELi32ELb1ELb0EEEJSG_NS5_IJNSR_ISE_SB_EENSR_INSA_ILi32EEESB_EEEEESH_SI_SH_SI_NS1B_6fusion15FusionCallbacksIS1F_NS1K_17LinCombPerRowBiasISH_fSH_SH_fLi8ELNS_15FloatRoundStyleE2EEESG_S1J_JEEENS4_5SM1004TMEM4LOAD26SM100_TMEM_LOAD_32dp32b32xESY_NSZ_INS10_ILi2ELi4ELi3EEES13_NSR_INS5_IJS14_S1H_EEENS5_IJS1H_SB_EEEEEEENS4_39AutoVectorizingCopyWithAssumedAlignmentILi128EEENS4_14SM90_TMA_STOREES1Y_S20_S20_EEEvvEEEEvNT_6ParamsE --------------------------
	.section	.nv.shared._ZN7cutlass13device_kernelINS_4gemm6kernel13GemmUniversalIN4cute5tupleIJiiiiEEENS1_10collective13CollectiveMmaINS1_35MainloopSm100TmaUmmaWarpSpecializedILi6ELi2ELi4ENS5_IJNS4_1CILi1EEESB_SB_EEEEENS5_IJNSA_ILi128EEESE_NSA_ILi64EEEEEENS_6half_tENS5_IJlSB_lEEESH_SI_NS4_8TiledMMAINS4_8MMA_AtomIJNS4_20SM100_MMA_F16BF16_SSISH_SH_fLi128ELi128ELNS4_4UMMA5MajorE0ELSN_0ELNSM_7ScaleInE0ELSO_0EEEEEENS4_6LayoutISC_NS5_IJNSA_ILi0EEESS_SS_EEEEENS5_IJNS4_10UnderscoreESV_SV_EEEEENS4_13SM90_TMA_LOADENS4_14ComposedLayoutINS4_7SwizzleILi3ELi4ELi3EEENS4_18smem_ptr_flag_bitsILi16EEENSR_INS5_IJNSA_ILi8EEESF_EEENS5_IJSF_SB_EEEEEEEvNS4_8identityESY_S18_vS19_EENS_8epilogue10collective18CollectiveEpilogueINS1B_23Sm100TmaWarpSpecializedILi4ELi2ELi32ELb1ELb0EEEJSG_NS5_IJNSR_ISE_SB_EENSR_INSA_ILi32EEESB_EEEEESH_SI_SH_SI_NS1B_6fusion15FusionCallbacksIS1F_NS1K_17LinCombPerRowBiasISH_fSH_SH_fLi8ELNS_15FloatRoundStyleE2EEESG_S1J_JEEENS4_5SM1004TMEM4LOAD26SM100_TMEM_LOAD_32dp32b32xESY_NSZ_INS10_ILi2ELi4ELi3EEES13_NSR_INS5_IJS14_S1H_EEENS5_IJS1H_SB_EEEEEEENS4_39AutoVectorizingCopyWithAssumedAlignmentILi128EEENS4_14SM90_TMA_STOREES1Y_S20_S20_EEEvvEEEEvNT_6ParamsE,"aw",@nobits
	.sectionflags	@""
	.align	16
	.zero		1024


//--------------------- .nv.shared.reserved.0     --------------------------
	.section	.nv.shared.reserved.0,"aw",@nobits
	.weak		__nv_reservedSMEM_offset_0_alias
	.size		__nv_reservedSMEM_offset_0_alias, 0, 64
	.other		__nv_reservedSMEM_offset_0_alias,@"STO_CUDA_RESERVED_SHARED STV_DEFAULT"
__nv_reservedSMEM_offset_0_alias:
	.zero		0
.nv.shared.reserved.0:
	.zero		64
	.weak		__nv_reservedSMEM_tcgen05_partition
	.type		__nv_reservedSMEM_tcgen05_partition,@object
	.size		__nv_reservedSMEM_tcgen05_partition,(.L_0 - __nv_reservedSMEM_tcgen05_partition)
__nv_reservedSMEM_tcgen05_partition:
	.zero		32
.L_0:


//--------------------- .nv.global                --------------------------
	.section	.nv.global,"aw",@nobits
.nv.global:
	.type		_ZN39_INTERNAL_b6cfb84b_4_k_cu_6abec949_28844cute1_E,@object
	.size		_ZN39_INTERNAL_b6cfb84b_4_k_cu_6abec949_28844cute1_E,(_ZN39_INTERNAL_b6cfb84b_4_k_cu_6abec949_28844cuda3std3__45__cpo6cbeginE - _ZN39_INTERNAL_b6cfb84b_4_k_cu_6abec949_28844cute1_E)
_ZN39_INTERNAL_b6cfb84b_4_k_cu_6abec949_28844cute1_E:
	.zero		1
	.type		_ZN39_INTERNAL_b6cfb84b_4_k_cu_6abec949_28844cuda3std3__45__cpo6cbeginE,@object
	.size		_ZN39_INTERNAL_b6cfb84b_4_k_cu_6abec949_28844cuda3std3__45__cpo6cbeginE,(_ZN39_INTERNAL_b6cfb84b_4_k_cu_6abec949_28844cuda3std3__48in_placeE - _ZN39_INTERNAL_b6cfb84b_4_k_cu_6abec949_28844cuda3std3__45__cpo6cbeginE)
_ZN39_INTERNAL_b6cfb84b_4_k_cu_6abec949_28844cuda3std3__45__cpo6cbeginE:
	.zero		1
	.type		_ZN39_INTERNAL_b6cfb84b_4_k_cu_6abec949_28844cuda3std3__48in_placeE,@object
	.size		_ZN39_INTERNAL_b6cfb84b_4_k_cu_6abec949_28844cuda3std3__48in_placeE,(_ZN39_INTERNAL_b6cfb84b_4_k_cu_6abec949_28844cuda3std6ranges3__45__cpo9iter_moveE - _ZN39_INTERNAL_b6cfb84b_4_k_cu_6abec949_28844cuda3std3__48in_placeE)
_ZN39_INTERNAL_b6cfb84b_4_k_cu_6abec949_28844cuda3std3__48in_placeE:
	.zero		1
	.type		_ZN39_INTERNAL_b6cfb84b_4_k_cu_6abec949_28844cuda3std6ranges3__45__cpo9iter_moveE,@object
	.size		_ZN39_INTERNAL_b6cfb84b_4_k_cu_6abec949_28844cuda3std6ranges3__45__cpo9iter_moveE,(_ZN39_INTERNAL_b6cfb84b_4_k_cu_6abec949_28844cuda3std3__45__cpo5beginE - _ZN39_INTERNAL_b6cfb84b_4_k_cu_6abec949_28844cuda3std6ranges3__45__cpo9iter_moveE)
_ZN39_INTERNAL_b6cfb84b_4_k_cu_6abec949_28844cuda3std6ranges3__45__cpo9iter_moveE:
	.zero		1
	.type		_ZN39_INTERNAL_b6cfb84b_4_k_cu_6abec949_28844cuda3std3__45__cpo5beginE,@object
	.size		_ZN39_INTERNAL_b6cfb84b_4_k_cu_6abec949_28844cuda3std3__45__cpo5beginE,(_ZN39_INTERNAL_b6cfb84b_4_k_cu_6abec949_28844cuda3std3__441_GLOBAL__N__b6cfb84b_4_k_cu_6abec949_28846ignoreE - _ZN39_INTERNAL_b6cfb84b_4_k_cu_6abec949_28844cuda3std3__45__cpo5beginE)
_ZN39_INTERNAL_b6cfb84b_4_k_cu_6abec949_28844cuda3std3__45__cpo5beginE:
	.zero		1
	.type		_ZN39_INTERNAL_b6cfb84b_4_k_cu_6abec949_28844cuda3std3__441_GLOBAL__N__b6cfb84b_4_k_cu_6abec949_28846ignoreE,@object
	.size		_ZN39_INTERNAL_b6cfb84b_4_k_cu_6abec949_28844cuda3std3__441_GLOBAL__N__b6cfb84b_4_k_cu_6abec949_28846ignoreE,(_ZN39_INTERNAL_b6cfb84b_4_k_cu_6abec949_28844cute7productE - _ZN39_INTERNAL_b6cfb84b_4_k_cu_6abec949_28844cuda3std3__441_GLOBAL__N__b6cfb84b_4_k_cu_6abec949_28846ignoreE)
_ZN39_INTERNAL_b6cfb84b_4_k_cu_6abec949_28844cuda3std3__441_GLOBAL__N__b6cfb84b_4_k_cu_6abec949_28846ignoreE:
	.zero		1
	.type		_ZN39_INTERNAL_b6cfb84b_4_k_cu_6abec949_28844cute7productE,@object
	.size		_ZN39_INTERNAL_b6cfb84b_4_k_cu_6abec949_28844cute7productE,(_ZN39_INTERNAL_b6cfb84b_4_k_cu_6abec949_28844cuda3std3__45__cpo3endE - _ZN39_INTERNAL_b6cfb84b_4_k_cu_6abec949_28844cute7productE)
_ZN39_INTERNAL_b6cfb84b_4_k_cu_6abec949_28844cute7productE:
	.zero		1
	.type		_ZN39_INTERNAL_b6cfb84b_4_k_cu_6abec949_28844cuda3std3__45__cpo3endE,@object
	.size		_ZN39_INTERNAL_b6cfb84b_4_k_cu_6abec949_28844cuda3std3__45__cpo3endE,(_ZN39_INTERNAL_b6cfb84b_4_k_cu_6abec949_28844cuda3std3__419piecewise_constructE - _ZN39_INTERNAL_b6cfb84b_4_k_cu_6abec949_28844cuda3std3__45__cpo3endE)
_ZN39_INTERNAL_b6cfb84b_4_k_cu_6abec949_28844cuda3std3__45__cpo3endE:
	.zero		1
	.type		_ZN39_INTERNAL_b6cfb84b_4_k_cu_6abec949_28844cuda3std3__419piecewise_constructE,@object
	.size		_ZN39_INTERNAL_b6cfb84b_4_k_cu_6abec949_28844cuda3std3__419piecewise_constructE,(_ZN39_INTERNAL_b6cfb84b_4_k_cu_6abec949_28844cuda3std3__45__cpo4cendE - _ZN39_INTERNAL_b6cfb84b_4_k_cu_6abec949_28844cuda3std3__419piecewise_constructE)
_ZN39_INTERNAL_b6cfb84b_4_k_cu_6abec949_28844cuda3std3__419piecewise_constructE:
	.zero		1
	.type		_ZN39_INTERNAL_b6cfb84b_4_k_cu_6abec949_28844cuda3std3__45__cpo4cendE,@object
	.size		_ZN39_INTERNAL_b6cfb84b_4_k_cu_6abec949_28844cuda3std3__45__cpo4cendE,(_ZN39_INTERNAL_b6cfb84b_4_k_cu_6abec949_28844cuda3std6ranges3__45__cpo4swapE - _ZN39_INTERNAL_b6cfb84b_4_k_cu_6abec949_28844cuda3std3__45__cpo4cendE)
_ZN39_INTERNAL_b6cfb84b_4_k_cu_6abec949_28844cuda3std3__45__cpo4cendE:
	.zero		1
	.type		_ZN39_INTERNAL_b6cfb84b_4_k_cu_6abec949_28844cuda3std6ranges3__45__cpo4swapE,@object
	.size		_ZN39_INTERNAL_b6cfb84b_4_k_cu_6abec949_28844cuda3std6ranges3__45__cpo4swapE,(.L_10 - _ZN39_INTERNAL_b6cfb84b_4_k_cu_6abec949_28844cuda3std6ranges3__45__cpo4swapE)
_ZN39_INTERNAL_b6cfb84b_4_k_cu_6abec949_28844cuda3std6ranges3__45__cpo4swapE:
	.zero		1
.L_10:


//--------------------- .nv.constant0._ZN7cutlass13device_kernelINS_4gemm6kernel13GemmUniversalIN4cute5tupleIJiiiiEEENS1_10collective13CollectiveMmaINS1_35MainloopSm100TmaUmmaWarpSpecializedILi6ELi2ELi4ENS5_IJNS4_1CILi1EEESB_SB_EEEEENS5_IJNSA_ILi128EEESE_NSA_ILi64EEEEEENS_6half_tENS5_IJlSB_lEEESH_SI_NS4_8TiledMMAINS4_8MMA_AtomIJNS4_20SM100_MMA_F16BF16_SSISH_SH_fLi128ELi128ELNS4_4UMMA5MajorE0ELSN_0ELNSM_7ScaleInE0ELSO_0EEEEEENS4_6LayoutISC_NS5_IJNSA_ILi0EEESS_SS_EEEEENS5_IJNS4_10UnderscoreESV_SV_EEEEENS4_13SM90_TMA_LOADENS4_14ComposedLayoutINS4_7SwizzleILi3ELi4ELi3EEENS4_18smem_ptr_flag_bitsILi16EEENSR_INS5_IJNSA_ILi8EEESF_EEENS5_IJSF_SB_EEEEEEEvNS4_8identityESY_S18_vS19_EENS_8epilogue10collective18CollectiveEpilogueINS1B_23Sm100TmaWarpSpecializedILi4ELi2ELi32ELb1ELb0EEEJSG_NS5_IJNSR_ISE_SB_EENSR_INSA_ILi32EEESB_EEEEESH_SI_SH_SI_NS1B_6fusion15FusionCallbacksIS1F_NS1K_17LinCombPerRowBiasISH_fSH_SH_fLi8ELNS_15FloatRoundStyleE2EEESG_S1J_JEEENS4_5SM1004TMEM4LOAD26SM100_TMEM_LOAD_32dp32b32xESY_NSZ_INS10_ILi2ELi4ELi3EEES13_NSR_INS5_IJS14_S1H_EEENS5_IJS1H_SB_EEEEEEENS4_39AutoVectorizingCopyWithAssumedAlignmentILi128EEENS4_14SM90_TMA_STOREES1Y_S20_S20_EEEvvEEEEvNT_6ParamsE --------------------------
	.section	.nv.constant0._ZN7cutlass13device_kernelINS_4gemm6kernel13GemmUniversalIN4cute5tupleIJiiiiEEENS1_10collective13CollectiveMmaINS1_35MainloopSm100TmaUmmaWarpSpecializedILi6ELi2ELi4ENS5_IJNS4_1CILi1EEESB_SB_EEEEENS5_IJNSA_ILi128EEESE_NSA_ILi64EEEEEENS_6half_tENS5_IJlSB_lEEESH_SI_NS4_8TiledMMAINS4_8MMA_AtomIJNS4_20SM100_MMA_F16BF16_SSISH_SH_fLi128ELi128ELNS4_4UMMA5MajorE0ELSN_0ELNSM_7ScaleInE0ELSO_0EEEEEENS4_6LayoutISC_NS5_IJNSA_ILi0EEESS_SS_EEEEENS5_IJNS4_10UnderscoreESV_SV_EEEEENS4_13SM90_TMA_LOADENS4_14ComposedLayoutINS4_7SwizzleILi3ELi4ELi3EEENS4_18smem_ptr_flag_bitsILi16EEENSR_INS5_IJNSA_ILi8EEESF_EEENS5_IJSF_SB_EEEEEEEvNS4_8identityESY_S18_vS19_EENS_8epilogue10collective18CollectiveEpilogueINS1B_23Sm100TmaWarpSpecializedILi4ELi2ELi32ELb1ELb0EEEJSG_NS5_IJNSR_ISE_SB_EENSR_INSA_ILi32EEESB_EEEEESH_SI_SH_SI_NS1B_6fusion15FusionCallbacksIS1F_NS1K_17LinCombPerRowBiasISH_fSH_SH_fLi8ELNS_15FloatRoundStyleE2EEESG_S1J_JEEENS4_5SM1004TMEM4LOAD26SM100_TMEM_LOAD_32dp32b32xESY_NSZ_INS10_ILi2ELi4ELi3EEES13_NSR_INS5_IJS14_S1H_EEENS5_IJS1H_SB_EEEEEEENS4_39AutoVectorizingCopyWithAssumedAlignmentILi128EEENS4_14SM90_TMA_STOREES1Y_S20_S20_EEEvvEEEEvNT_6ParamsE,"a",@progbits
	.sectionflags	@""
	.align	4
.nv.constant0._ZN7cutlass13device_kernelINS_4gemm6kernel13GemmUniversalIN4cute5tupleIJiiiiEEENS1_10collective13CollectiveMmaINS1_35MainloopSm100TmaUmmaWarpSpecializedILi6ELi2ELi4ENS5_IJNS4_1CILi1EEESB_SB_EEEEENS5_IJNSA_ILi128EEESE_NSA_ILi64EEEEEENS_6half_tENS5_IJlSB_lEEESH_SI_NS4_8TiledMMAINS4_8MMA_AtomIJNS4_20SM100_MMA_F16BF16_SSISH_SH_fLi128ELi128ELNS4_4UMMA5MajorE0ELSN_0ELNSM_7ScaleInE0ELSO_0EEEEEENS4_6LayoutISC_NS5_IJNSA_ILi0EEESS_SS_EEEEENS5_IJNS4_10UnderscoreESV_SV_EEEEENS4_13SM90_TMA_LOADENS4_14ComposedLayoutINS4_7SwizzleILi3ELi4ELi3EEENS4_18smem_ptr_flag_bitsILi16EEENSR_INS5_IJNSA_ILi8EEESF_EEENS5_IJSF_SB_EEEEEEEvNS4_8identityESY_S18_vS19_EENS_8epilogue10collective18CollectiveEpilogueINS1B_23Sm100TmaWarpSpecializedILi4ELi2ELi32ELb1ELb0EEEJSG_NS5_IJNSR_ISE_SB_EENSR_INSA_ILi32EEESB_EEEEESH_SI_SH_SI_NS1B_6fusion15FusionCallbacksIS1F_NS1K_17LinCombPerRowBiasISH_fSH_SH_fLi8ELNS_15FloatRoundStyleE2EEESG_S1J_JEEENS4_5SM1004TMEM4LOAD26SM100_TMEM_LOAD_32dp32b32xESY_NSZ_INS10_ILi2ELi4ELi3EEES13_NSR_INS5_IJS14_S1H_EEENS5_IJS1H_SB_EEEEEEENS4_39AutoVectorizingCopyWithAssumedAlignmentILi128EEENS4_14SM90_TMA_STOREES1Y_S20_S20_EEEvvEEEEvNT_6ParamsE:
	.zero		2944


//--------------------- SYMBOLS --------------------------

	.type		.nv.reservedSmem.offset0,@object
	.size		.nv.reservedSmem.offset0,0x4
	.type		.nv.reservedSmem.cap,@object
	.size		.nv.reservedSmem.cap,0x4
	.type		__assertfail,@function
